//
// Generated by NVIDIA NVVM Compiler
//
// Compiler Build ID: CL-36424714
// Cuda compilation tools, release 13.0, V13.0.88
// Based on NVVM 20.0.0
//

.version 9.0
.target sm_100
.address_size 64

	// .globl	_ZN3cub18CUB_300001_SM_10006detail11EmptyKernelIvEEvv
.global .align 1 .b8 _ZN34_INTERNAL_1a2623e4_4_k_cu_c7ac91fc4cuda3std3__45__cpo5beginE[1];
.global .align 1 .b8 _ZN34_INTERNAL_1a2623e4_4_k_cu_c7ac91fc4cuda3std3__45__cpo3endE[1];
.global .align 1 .b8 _ZN34_INTERNAL_1a2623e4_4_k_cu_c7ac91fc4cuda3std3__45__cpo6cbeginE[1];
.global .align 1 .b8 _ZN34_INTERNAL_1a2623e4_4_k_cu_c7ac91fc4cuda3std3__45__cpo4cendE[1];
.global .align 1 .b8 _ZN34_INTERNAL_1a2623e4_4_k_cu_c7ac91fc4cuda3std3__45__cpo6rbeginE[1];
.global .align 1 .b8 _ZN34_INTERNAL_1a2623e4_4_k_cu_c7ac91fc4cuda3std3__45__cpo4rendE[1];
.global .align 1 .b8 _ZN34_INTERNAL_1a2623e4_4_k_cu_c7ac91fc4cuda3std3__45__cpo7crbeginE[1];
.global .align 1 .b8 _ZN34_INTERNAL_1a2623e4_4_k_cu_c7ac91fc4cuda3std3__45__cpo5crendE[1];
.global .align 1 .b8 _ZN34_INTERNAL_1a2623e4_4_k_cu_c7ac91fc4cuda3std3__436_GLOBAL__N__1a2623e4_4_k_cu_c7ac91fc6ignoreE[1];
.global .align 1 .b8 _ZN34_INTERNAL_1a2623e4_4_k_cu_c7ac91fc4cuda3std3__419piecewise_constructE[1];
.global .align 1 .b8 _ZN34_INTERNAL_1a2623e4_4_k_cu_c7ac91fc4cuda3std3__48in_placeE[1];
.global .align 1 .b8 _ZN34_INTERNAL_1a2623e4_4_k_cu_c7ac91fc4cuda3std3__420unreachable_sentinelE[1];
.global .align 1 .b8 _ZN34_INTERNAL_1a2623e4_4_k_cu_c7ac91fc4cuda3std3__47nulloptE[1];
.global .align 1 .b8 _ZN34_INTERNAL_1a2623e4_4_k_cu_c7ac91fc4cuda3std3__48unexpectE[1];
.global .align 1 .b8 _ZN34_INTERNAL_1a2623e4_4_k_cu_c7ac91fc4cuda3std6ranges3__45__cpo4swapE[1];
.global .align 1 .b8 _ZN34_INTERNAL_1a2623e4_4_k_cu_c7ac91fc4cuda3std6ranges3__45__cpo9iter_moveE[1];
.global .align 1 .b8 _ZN34_INTERNAL_1a2623e4_4_k_cu_c7ac91fc4cuda3std6ranges3__45__cpo5beginE[1];
.global .align 1 .b8 _ZN34_INTERNAL_1a2623e4_4_k_cu_c7ac91fc4cuda3std6ranges3__45__cpo3endE[1];
.global .align 1 .b8 _ZN34_INTERNAL_1a2623e4_4_k_cu_c7ac91fc4cuda3std6ranges3__45__cpo6cbeginE[1];
.global .align 1 .b8 _ZN34_INTERNAL_1a2623e4_4_k_cu_c7ac91fc4cuda3std6ranges3__45__cpo4cendE[1];
.global .align 1 .b8 _ZN34_INTERNAL_1a2623e4_4_k_cu_c7ac91fc4cuda3std6ranges3__45__cpo7advanceE[1];
.global .align 1 .b8 _ZN34_INTERNAL_1a2623e4_4_k_cu_c7ac91fc4cuda3std6ranges3__45__cpo9iter_swapE[1];
.global .align 1 .b8 _ZN34_INTERNAL_1a2623e4_4_k_cu_c7ac91fc4cuda3std6ranges3__45__cpo4nextE[1];
.global .align 1 .b8 _ZN34_INTERNAL_1a2623e4_4_k_cu_c7ac91fc4cuda3std6ranges3__45__cpo4prevE[1];
.global .align 1 .b8 _ZN34_INTERNAL_1a2623e4_4_k_cu_c7ac91fc4cuda3std6ranges3__45__cpo4dataE[1];
.global .align 1 .b8 _ZN34_INTERNAL_1a2623e4_4_k_cu_c7ac91fc4cuda3std6ranges3__45__cpo5cdataE[1];
.global .align 1 .b8 _ZN34_INTERNAL_1a2623e4_4_k_cu_c7ac91fc4cuda3std6ranges3__45__cpo4sizeE[1];
.global .align 1 .b8 _ZN34_INTERNAL_1a2623e4_4_k_cu_c7ac91fc4cuda3std6ranges3__45__cpo5ssizeE[1];
.global .align 1 .b8 _ZN34_INTERNAL_1a2623e4_4_k_cu_c7ac91fc4cuda3std6ranges3__45__cpo8distanceE[1];
.global .align 1 .b8 _ZN34_INTERNAL_1a2623e4_4_k_cu_c7ac91fc6thrust24THRUST_300001_SM_1000_NS8cuda_cub3parE[1];
.global .align 1 .b8 _ZN34_INTERNAL_1a2623e4_4_k_cu_c7ac91fc6thrust24THRUST_300001_SM_1000_NS8cuda_cub10par_nosyncE[1];
.global .align 1 .b8 _ZN34_INTERNAL_1a2623e4_4_k_cu_c7ac91fc6thrust24THRUST_300001_SM_1000_NS6system6detail10sequential3seqE[1];
.global .align 1 .b8 _ZN34_INTERNAL_1a2623e4_4_k_cu_c7ac91fc6thrust24THRUST_300001_SM_1000_NS6system3cpp3parE[1];
.global .align 1 .b8 _ZN34_INTERNAL_1a2623e4_4_k_cu_c7ac91fc6thrust24THRUST_300001_SM_1000_NS12placeholders2_1E[1];
.global .align 1 .b8 _ZN34_INTERNAL_1a2623e4_4_k_cu_c7ac91fc6thrust24THRUST_300001_SM_1000_NS12placeholders2_2E[1];
.global .align 1 .b8 _ZN34_INTERNAL_1a2623e4_4_k_cu_c7ac91fc6thrust24THRUST_300001_SM_1000_NS12placeholders2_3E[1];
.global .align 1 .b8 _ZN34_INTERNAL_1a2623e4_4_k_cu_c7ac91fc6thrust24THRUST_300001_SM_1000_NS12placeholders2_4E[1];
.global .align 1 .b8 _ZN34_INTERNAL_1a2623e4_4_k_cu_c7ac91fc6thrust24THRUST_300001_SM_1000_NS12placeholders2_5E[1];
.global .align 1 .b8 _ZN34_INTERNAL_1a2623e4_4_k_cu_c7ac91fc6thrust24THRUST_300001_SM_1000_NS12placeholders2_6E[1];
.global .align 1 .b8 _ZN34_INTERNAL_1a2623e4_4_k_cu_c7ac91fc6thrust24THRUST_300001_SM_1000_NS12placeholders2_7E[1];
.global .align 1 .b8 _ZN34_INTERNAL_1a2623e4_4_k_cu_c7ac91fc6thrust24THRUST_300001_SM_1000_NS12placeholders2_8E[1];
.global .align 1 .b8 _ZN34_INTERNAL_1a2623e4_4_k_cu_c7ac91fc6thrust24THRUST_300001_SM_1000_NS12placeholders2_9E[1];
.global .align 1 .b8 _ZN34_INTERNAL_1a2623e4_4_k_cu_c7ac91fc6thrust24THRUST_300001_SM_1000_NS12placeholders3_10E[1];
.global .align 1 .b8 _ZN34_INTERNAL_1a2623e4_4_k_cu_c7ac91fc6thrust24THRUST_300001_SM_1000_NS3seqE[1];
.global .align 1 .b8 _ZN34_INTERNAL_1a2623e4_4_k_cu_c7ac91fc6thrust24THRUST_300001_SM_1000_NS6deviceE[1];

.visible .entry _ZN3cub18CUB_300001_SM_10006detail11EmptyKernelIvEEvv()
{


	ret;

}
	// .globl	_ZN3cub18CUB_300001_SM_10006detail8for_each13static_kernelINS2_12policy_hub_t12policy_500_tEmN6thrust24THRUST_300001_SM_1000_NS8cuda_cub20__uninitialized_fill7functorINS7_10device_ptrIdEEdEEEEvT0_T1_
.visible .entry _ZN3cub18CUB_300001_SM_10006detail8for_each13static_kernelINS2_12policy_hub_t12policy_500_tEmN6thrust24THRUST_300001_SM_1000_NS8cuda_cub20__uninitialized_fill7functorINS7_10device_ptrIdEEdEEEEvT0_T1_(
	.param .u64 _ZN3cub18CUB_300001_SM_10006detail8for_each13static_kernelINS2_12policy_hub_t12policy_500_tEmN6thrust24THRUST_300001_SM_1000_NS8cuda_cub20__uninitialized_fill7functorINS7_10device_ptrIdEEdEEEEvT0_T1__param_0,
	.param .align 8 .b8 _ZN3cub18CUB_300001_SM_10006detail8for_each13static_kernelINS2_12policy_hub_t12policy_500_tEmN6thrust24THRUST_300001_SM_1000_NS8cuda_cub20__uninitialized_fill7functorINS7_10device_ptrIdEEdEEEEvT0_T1__param_1[16]
)
.maxntid 256
{
	.reg .pred 	%p<4>;
	.reg .b32 	%r<5>;
	.reg .b64 	%rd<16>;
	.reg .b64 	%fd<3>;

	ld.param.f64 	%fd2, [_ZN3cub18CUB_300001_SM_10006detail8for_each13static_kernelINS2_12policy_hub_t12policy_500_tEmN6thrust24THRUST_300001_SM_1000_NS8cuda_cub20__uninitialized_fill7functorINS7_10device_ptrIdEEdEEEEvT0_T1__param_1+8];
	ld.param.u64 	%rd4, [_ZN3cub18CUB_300001_SM_10006detail8for_each13static_kernelINS2_12policy_hub_t12policy_500_tEmN6thrust24THRUST_300001_SM_1000_NS8cuda_cub20__uninitialized_fill7functorINS7_10device_ptrIdEEdEEEEvT0_T1__param_1];
	ld.param.u64 	%rd5, [_ZN3cub18CUB_300001_SM_10006detail8for_each13static_kernelINS2_12policy_hub_t12policy_500_tEmN6thrust24THRUST_300001_SM_1000_NS8cuda_cub20__uninitialized_fill7functorINS7_10device_ptrIdEEdEEEEvT0_T1__param_0];
	mov.u32 	%r2, %ctaid.x;
	mul.wide.u32 	%rd1, %r2, 512;
	sub.s64 	%rd2, %rd5, %rd1;
	setp.lt.u64 	%p1, %rd2, 512;
	@%p1 bra 	$L__BB1_2;
	mov.u32 	%r4, %tid.x;
	cvta.to.global.u64 	%rd11, %rd4;
	cvt.u64.u32 	%rd12, %r4;
	add.s64 	%rd13, %rd1, %rd12;
	shl.b64 	%rd14, %rd13, 3;
	add.s64 	%rd15, %rd11, %rd14;
	st.global.f64 	[%rd15], %fd2;
	st.global.f64 	[%rd15+2048], %fd2;
	bra.uni 	$L__BB1_6;
$L__BB1_2:
	cvta.to.global.u64 	%rd6, %rd4;
	mov.u32 	%r1, %tid.x;
	cvt.u64.u32 	%rd7, %r1;
	setp.le.u64 	%p2, %rd2, %rd7;
	add.s64 	%rd8, %rd1, %rd7;
	shl.b64 	%rd9, %rd8, 3;
	add.s64 	%rd3, %rd6, %rd9;
	@%p2 bra 	$L__BB1_4;
	st.global.f64 	[%rd3], %fd2;
$L__BB1_4:
	add.s32 	%r3, %r1, 256;
	cvt.u64.u32 	%rd10, %r3;
	setp.le.u64 	%p3, %rd2, %rd10;
	@%p3 bra 	$L__BB1_6;
	st.global.f64 	[%rd3+2048], %fd2;
$L__BB1_6:
	ret;

}
	// .globl	_ZN3cub18CUB_300001_SM_10006detail9transform16transform_kernelINS2_10policy_hubILb1EN4cuda3std3__45tupleIJN6thrust24THRUST_300001_SM_1000_NS6detail15normal_iteratorINSA_10device_ptrIdEEEESF_EEEE10policy1000Ei13daxpy_functorSF_JPdSK_EEEvT0_iT1_T2_DpNS2_10kernel_argIT3_EE
.visible .entry _ZN3cub18CUB_300001_SM_10006detail9transform16transform_kernelINS2_10policy_hubILb1EN4cuda3std3__45tupleIJN6thrust24THRUST_300001_SM_1000_NS6detail15normal_iteratorINSA_10device_ptrIdEEEESF_EEEE10policy1000Ei13daxpy_functorSF_JPdSK_EEEvT0_iT1_T2_DpNS2_10kernel_argIT3_EE(
	.param .u32 _ZN3cub18CUB_300001_SM_10006detail9transform16transform_kernelINS2_10policy_hubILb1EN4cuda3std3__45tupleIJN6thrust24THRUST_300001_SM_1000_NS6detail15normal_iteratorINSA_10device_ptrIdEEEESF_EEEE10policy1000Ei13daxpy_functorSF_JPdSK_EEEvT0_iT1_T2_DpNS2_10kernel_argIT3_EE_param_0,
	.param .u32 _ZN3cub18CUB_300001_SM_10006detail9transform16transform_kernelINS2_10policy_hubILb1EN4cuda3std3__45tupleIJN6thrust24THRUST_300001_SM_1000_NS6detail15normal_iteratorINSA_10device_ptrIdEEEESF_EEEE10policy1000Ei13daxpy_functorSF_JPdSK_EEEvT0_iT1_T2_DpNS2_10kernel_argIT3_EE_param_1,
	.param .align 8 .b8 _ZN3cub18CUB_300001_SM_10006detail9transform16transform_kernelINS2_10policy_hubILb1EN4cuda3std3__45tupleIJN6thrust24THRUST_300001_SM_1000_NS6detail15normal_iteratorINSA_10device_ptrIdEEEESF_EEEE10policy1000Ei13daxpy_functorSF_JPdSK_EEEvT0_iT1_T2_DpNS2_10kernel_argIT3_EE_param_2[8],
	.param .align 8 .b8 _ZN3cub18CUB_300001_SM_10006detail9transform16transform_kernelINS2_10policy_hubILb1EN4cuda3std3__45tupleIJN6thrust24THRUST_300001_SM_1000_NS6detail15normal_iteratorINSA_10device_ptrIdEEEESF_EEEE10policy1000Ei13daxpy_functorSF_JPdSK_EEEvT0_iT1_T2_DpNS2_10kernel_argIT3_EE_param_3[8],
	.param .align 8 .b8 _ZN3cub18CUB_300001_SM_10006detail9transform16transform_kernelINS2_10policy_hubILb1EN4cuda3std3__45tupleIJN6thrust24THRUST_300001_SM_1000_NS6detail15normal_iteratorINSA_10device_ptrIdEEEESF_EEEE10policy1000Ei13daxpy_functorSF_JPdSK_EEEvT0_iT1_T2_DpNS2_10kernel_argIT3_EE_param_4[16],
	.param .align 8 .b8 _ZN3cub18CUB_300001_SM_10006detail9transform16transform_kernelINS2_10policy_hubILb1EN4cuda3std3__45tupleIJN6thrust24THRUST_300001_SM_1000_NS6detail15normal_iteratorINSA_10device_ptrIdEEEESF_EEEE10policy1000Ei13daxpy_functorSF_JPdSK_EEEvT0_iT1_T2_DpNS2_10kernel_argIT3_EE_param_5[16]
)
.maxntid 128
{
	.reg .pred 	%p<38>;
	.reg .b32 	%r<84>;
	.reg .b64 	%rd<98>;
	.reg .b64 	%fd<93>;

	ld.param.f64 	%fd2, [_ZN3cub18CUB_300001_SM_10006detail9transform16transform_kernelINS2_10policy_hubILb1EN4cuda3std3__45tupleIJN6thrust24THRUST_300001_SM_1000_NS6detail15normal_iteratorINSA_10device_ptrIdEEEESF_EEEE10policy1000Ei13daxpy_functorSF_JPdSK_EEEvT0_iT1_T2_DpNS2_10kernel_argIT3_EE_param_2];
	ld.param.u32 	%r45, [_ZN3cub18CUB_300001_SM_10006detail9transform16transform_kernelINS2_10policy_hubILb1EN4cuda3std3__45tupleIJN6thrust24THRUST_300001_SM_1000_NS6detail15normal_iteratorINSA_10device_ptrIdEEEESF_EEEE10policy1000Ei13daxpy_functorSF_JPdSK_EEEvT0_iT1_T2_DpNS2_10kernel_argIT3_EE_param_0];
	ld.param.u64 	%rd26, [_ZN3cub18CUB_300001_SM_10006detail9transform16transform_kernelINS2_10policy_hubILb1EN4cuda3std3__45tupleIJN6thrust24THRUST_300001_SM_1000_NS6detail15normal_iteratorINSA_10device_ptrIdEEEESF_EEEE10policy1000Ei13daxpy_functorSF_JPdSK_EEEvT0_iT1_T2_DpNS2_10kernel_argIT3_EE_param_5];
	ld.param.u64 	%rd24, [_ZN3cub18CUB_300001_SM_10006detail9transform16transform_kernelINS2_10policy_hubILb1EN4cuda3std3__45tupleIJN6thrust24THRUST_300001_SM_1000_NS6detail15normal_iteratorINSA_10device_ptrIdEEEESF_EEEE10policy1000Ei13daxpy_functorSF_JPdSK_EEEvT0_iT1_T2_DpNS2_10kernel_argIT3_EE_param_4];
	ld.param.u64 	%rd28, [_ZN3cub18CUB_300001_SM_10006detail9transform16transform_kernelINS2_10policy_hubILb1EN4cuda3std3__45tupleIJN6thrust24THRUST_300001_SM_1000_NS6detail15normal_iteratorINSA_10device_ptrIdEEEESF_EEEE10policy1000Ei13daxpy_functorSF_JPdSK_EEEvT0_iT1_T2_DpNS2_10kernel_argIT3_EE_param_3];
	ld.param.u32 	%r44, [_ZN3cub18CUB_300001_SM_10006detail9transform16transform_kernelINS2_10policy_hubILb1EN4cuda3std3__45tupleIJN6thrust24THRUST_300001_SM_1000_NS6detail15normal_iteratorINSA_10device_ptrIdEEEESF_EEEE10policy1000Ei13daxpy_functorSF_JPdSK_EEEvT0_iT1_T2_DpNS2_10kernel_argIT3_EE_param_1];
	cvta.to.global.u64 	%rd1, %rd28;
	cvta.to.global.u64 	%rd2, %rd24;
	cvta.to.global.u64 	%rd3, %rd26;
	shl.b32 	%r1, %r44, 7;
	mov.u32 	%r46, %ctaid.x;
	mul.lo.s32 	%r2, %r1, %r46;
	sub.s32 	%r3, %r45, %r2;
	min.s32 	%r4, %r1, %r3;
	shl.b32 	%r5, %r4, 3;
	mov.u32 	%r6, %tid.x;
	shl.b32 	%r74, %r6, 7;
	setp.ge.s32 	%p1, %r74, %r5;
	@%p1 bra 	$L__BB2_5;
	mul.wide.u32 	%rd4, %r6, 128;
	add.s64 	%rd29, %rd2, %rd4;
	mul.wide.s32 	%rd5, %r2, 8;
	add.s64 	%rd95, %rd29, %rd5;
	mov.u32 	%r73, %r74;
$L__BB2_2:
	.pragma "nounroll";
	// begin inline asm
	prefetch.global.L2 [%rd95];
	// end inline asm
	add.s32 	%r73, %r73, 16384;
	add.s64 	%rd95, %rd95, 16384;
	setp.lt.s32 	%p2, %r73, %r5;
	@%p2 bra 	$L__BB2_2;
	add.s64 	%rd31, %rd3, %rd4;
	add.s64 	%rd96, %rd31, %rd5;
$L__BB2_4:
	.pragma "nounroll";
	// begin inline asm
	prefetch.global.L2 [%rd96];
	// end inline asm
	add.s32 	%r74, %r74, 16384;
	add.s64 	%rd96, %rd96, 16384;
	setp.lt.s32 	%p3, %r74, %r5;
	@%p3 bra 	$L__BB2_4;
$L__BB2_5:
	mul.wide.s32 	%rd97, %r2, 8;
	add.s64 	%rd12, %rd2, %rd97;
	add.s64 	%rd13, %rd3, %rd97;
	add.s64 	%rd14, %rd1, %rd97;
	setp.gt.s32 	%p4, %r1, %r3;
	@%p4 bra 	$L__BB2_18;
	setp.lt.s32 	%p5, %r44, 1;
	@%p5 bra 	$L__BB2_59;
	setp.lt.u32 	%p6, %r44, 8;
	mov.b32 	%r82, 0;
	@%p6 bra 	$L__BB2_10;
	and.b32  	%r48, %r44, 2147483640;
	neg.s32 	%r76, %r48;
	mul.wide.u32 	%rd34, %r6, 8;
	add.s64 	%rd15, %rd1, %rd34;
	add.s64 	%rd35, %rd97, 3072;
	add.s32 	%r75, %r6, 128;
	add.s64 	%rd17, %rd3, %rd35;
	add.s64 	%rd18, %rd1, %rd35;
$L__BB2_9:
	.pragma "nounroll";
	and.b32  	%r82, %r44, 2147483640;
	mul.wide.s32 	%rd36, %r75, 8;
	cvta.to.global.u64 	%rd37, %rd24;
	mov.u32 	%r49, %ctaid.x;
	mul.lo.s32 	%r50, %r44, %r49;
	shl.b32 	%r51, %r50, 7;
	mul.wide.s32 	%rd38, %r51, 8;
	add.s64 	%rd39, %rd38, %rd37;
	add.s64 	%rd40, %rd39, %rd36;
	add.s64 	%rd41, %rd17, %rd36;
	add.s64 	%rd42, %rd18, %rd36;
	mul.wide.u32 	%rd43, %r6, 8;
	add.s64 	%rd44, %rd37, %rd43;
	add.s64 	%rd45, %rd44, %rd97;
	cvta.to.global.u64 	%rd46, %rd26;
	add.s64 	%rd47, %rd46, %rd43;
	add.s64 	%rd48, %rd47, %rd97;
	ld.global.f64 	%fd3, [%rd45];
	ld.global.f64 	%fd4, [%rd48];
	fma.rn.f64 	%fd5, %fd2, %fd3, %fd4;
	add.s64 	%rd49, %rd15, %rd97;
	st.global.f64 	[%rd49], %fd5;
	ld.global.f64 	%fd6, [%rd40];
	ld.global.f64 	%fd7, [%rd41+-3072];
	fma.rn.f64 	%fd8, %fd2, %fd6, %fd7;
	st.global.f64 	[%rd42+-3072], %fd8;
	ld.global.f64 	%fd9, [%rd40+1024];
	ld.global.f64 	%fd10, [%rd41+-2048];
	fma.rn.f64 	%fd11, %fd2, %fd9, %fd10;
	st.global.f64 	[%rd42+-2048], %fd11;
	ld.global.f64 	%fd12, [%rd40+2048];
	ld.global.f64 	%fd13, [%rd41+-1024];
	fma.rn.f64 	%fd14, %fd2, %fd12, %fd13;
	st.global.f64 	[%rd42+-1024], %fd14;
	ld.global.f64 	%fd15, [%rd40+3072];
	ld.global.f64 	%fd16, [%rd41];
	fma.rn.f64 	%fd17, %fd2, %fd15, %fd16;
	st.global.f64 	[%rd42], %fd17;
	ld.global.f64 	%fd18, [%rd40+4096];
	ld.global.f64 	%fd19, [%rd41+1024];
	fma.rn.f64 	%fd20, %fd2, %fd18, %fd19;
	st.global.f64 	[%rd42+1024], %fd20;
	ld.global.f64 	%fd21, [%rd40+5120];
	ld.global.f64 	%fd22, [%rd41+2048];
	fma.rn.f64 	%fd23, %fd2, %fd21, %fd22;
	st.global.f64 	[%rd42+2048], %fd23;
	ld.global.f64 	%fd24, [%rd40+6144];
	ld.global.f64 	%fd25, [%rd41+3072];
	fma.rn.f64 	%fd26, %fd2, %fd24, %fd25;
	st.global.f64 	[%rd42+3072], %fd26;
	add.s32 	%r76, %r76, 8;
	add.s64 	%rd97, %rd97, 8192;
	add.s32 	%r75, %r75, 1024;
	setp.eq.s32 	%p7, %r76, 0;
	@%p7 bra 	$L__BB2_10;
	bra.uni 	$L__BB2_9;
$L__BB2_10:
	and.b32  	%r38, %r44, 7;
	setp.eq.s32 	%p8, %r38, 0;
	@%p8 bra 	$L__BB2_59;
	and.b32  	%r39, %r44, 3;
	setp.lt.u32 	%p9, %r38, 4;
	@%p9 bra 	$L__BB2_13;
	shl.b32 	%r52, %r82, 7;
	add.s32 	%r53, %r52, %r6;
	mul.wide.s32 	%rd50, %r53, 8;
	add.s64 	%rd51, %rd12, %rd50;
	add.s64 	%rd52, %rd13, %rd50;
	ld.global.f64 	%fd27, [%rd51];
	ld.global.f64 	%fd28, [%rd52];
	fma.rn.f64 	%fd29, %fd2, %fd27, %fd28;
	add.s64 	%rd53, %rd14, %rd50;
	st.global.f64 	[%rd53], %fd29;
	ld.global.f64 	%fd30, [%rd51+1024];
	ld.global.f64 	%fd31, [%rd52+1024];
	fma.rn.f64 	%fd32, %fd2, %fd30, %fd31;
	st.global.f64 	[%rd53+1024], %fd32;
	ld.global.f64 	%fd33, [%rd51+2048];
	ld.global.f64 	%fd34, [%rd52+2048];
	fma.rn.f64 	%fd35, %fd2, %fd33, %fd34;
	st.global.f64 	[%rd53+2048], %fd35;
	ld.global.f64 	%fd36, [%rd51+3072];
	ld.global.f64 	%fd37, [%rd52+3072];
	fma.rn.f64 	%fd38, %fd2, %fd36, %fd37;
	st.global.f64 	[%rd53+3072], %fd38;
	add.s32 	%r82, %r82, 4;
$L__BB2_13:
	setp.eq.s32 	%p10, %r39, 0;
	@%p10 bra 	$L__BB2_59;
	setp.eq.s32 	%p11, %r39, 1;
	@%p11 bra 	$L__BB2_16;
	shl.b32 	%r54, %r82, 7;
	add.s32 	%r55, %r54, %r6;
	mul.wide.s32 	%rd54, %r55, 8;
	add.s64 	%rd55, %rd12, %rd54;
	add.s64 	%rd56, %rd13, %rd54;
	ld.global.f64 	%fd39, [%rd55];
	ld.global.f64 	%fd40, [%rd56];
	fma.rn.f64 	%fd41, %fd2, %fd39, %fd40;
	add.s64 	%rd57, %rd14, %rd54;
	st.global.f64 	[%rd57], %fd41;
	ld.global.f64 	%fd42, [%rd55+1024];
	ld.global.f64 	%fd43, [%rd56+1024];
	fma.rn.f64 	%fd44, %fd2, %fd42, %fd43;
	st.global.f64 	[%rd57+1024], %fd44;
	add.s32 	%r82, %r82, 2;
$L__BB2_16:
	and.b32  	%r56, %r44, 1;
	setp.eq.b32 	%p12, %r56, 1;
	not.pred 	%p13, %p12;
	@%p13 bra 	$L__BB2_59;
	shl.b32 	%r57, %r82, 7;
	add.s32 	%r58, %r57, %r6;
	mul.wide.s32 	%rd58, %r58, 8;
	add.s64 	%rd59, %rd12, %rd58;
	add.s64 	%rd60, %rd13, %rd58;
	ld.global.f64 	%fd45, [%rd59];
	ld.global.f64 	%fd46, [%rd60];
	fma.rn.f64 	%fd47, %fd2, %fd45, %fd46;
	add.s64 	%rd61, %rd14, %rd58;
	st.global.f64 	[%rd61], %fd47;
	bra.uni 	$L__BB2_59;
$L__BB2_18:
	setp.lt.s32 	%p14, %r44, 1;
	@%p14 bra 	$L__BB2_59;
	and.b32  	%r14, %r44, 7;
	setp.lt.u32 	%p15, %r44, 8;
	mov.b32 	%r78, 0;
	@%p15 bra 	$L__BB2_38;
	and.b32  	%r78, %r44, 2147483640;
	mov.b32 	%r77, 0;
$L__BB2_21:
	.pragma "nounroll";
	shl.b32 	%r61, %r77, 7;
	add.s32 	%r22, %r61, %r6;
	setp.ge.s32 	%p16, %r22, %r4;
	@%p16 bra 	$L__BB2_23;
	mul.wide.u32 	%rd62, %r22, 8;
	add.s64 	%rd63, %rd12, %rd62;
	add.s64 	%rd64, %rd13, %rd62;
	ld.global.f64 	%fd48, [%rd63];
	ld.global.f64 	%fd49, [%rd64];
	fma.rn.f64 	%fd50, %fd2, %fd48, %fd49;
	add.s64 	%rd65, %rd14, %rd62;
	st.global.f64 	[%rd65], %fd50;
$L__BB2_23:
	add.s32 	%r62, %r22, 128;
	setp.ge.s32 	%p17, %r62, %r4;
	mul.wide.s32 	%rd66, %r62, 8;
	add.s64 	%rd21, %rd12, %rd66;
	add.s64 	%rd22, %rd13, %rd66;
	add.s64 	%rd23, %rd14, %rd66;
	@%p17 bra 	$L__BB2_25;
	ld.global.f64 	%fd51, [%rd21];
	ld.global.f64 	%fd52, [%rd22];
	fma.rn.f64 	%fd53, %fd2, %fd51, %fd52;
	st.global.f64 	[%rd23], %fd53;
$L__BB2_25:
	add.s32 	%r63, %r22, 256;
	setp.ge.s32 	%p18, %r63, %r4;
	@%p18 bra 	$L__BB2_27;
	ld.global.f64 	%fd54, [%rd21+1024];
	ld.global.f64 	%fd55, [%rd22+1024];
	fma.rn.f64 	%fd56, %fd2, %fd54, %fd55;
	st.global.f64 	[%rd23+1024], %fd56;
$L__BB2_27:
	add.s32 	%r64, %r22, 384;
	setp.ge.s32 	%p19, %r64, %r4;
	@%p19 bra 	$L__BB2_29;
	ld.global.f64 	%fd57, [%rd21+2048];
	ld.global.f64 	%fd58, [%rd22+2048];
	fma.rn.f64 	%fd59, %fd2, %fd57, %fd58;
	st.global.f64 	[%rd23+2048], %fd59;
$L__BB2_29:
	add.s32 	%r65, %r22, 512;
	setp.ge.s32 	%p20, %r65, %r4;
	@%p20 bra 	$L__BB2_31;
	ld.global.f64 	%fd60, [%rd21+3072];
	ld.global.f64 	%fd61, [%rd22+3072];
	fma.rn.f64 	%fd62, %fd2, %fd60, %fd61;
	st.global.f64 	[%rd23+3072], %fd62;
$L__BB2_31:
	add.s32 	%r66, %r22, 640;
	setp.ge.s32 	%p21, %r66, %r4;
	@%p21 bra 	$L__BB2_33;
	ld.global.f64 	%fd63, [%rd21+4096];
	ld.global.f64 	%fd64, [%rd22+4096];
	fma.rn.f64 	%fd65, %fd2, %fd63, %fd64;
	st.global.f64 	[%rd23+4096], %fd65;
$L__BB2_33:
	add.s32 	%r67, %r22, 768;
	setp.ge.s32 	%p22, %r67, %r4;
	@%p22 bra 	$L__BB2_35;
	ld.global.f64 	%fd66, [%rd21+5120];
	ld.global.f64 	%fd67, [%rd22+5120];
	fma.rn.f64 	%fd68, %fd2, %fd66, %fd67;
	st.global.f64 	[%rd23+5120], %fd68;
$L__BB2_35:
	add.s32 	%r68, %r22, 896;
	setp.ge.s32 	%p23, %r68, %r4;
	@%p23 bra 	$L__BB2_37;
	ld.global.f64 	%fd69, [%rd21+6144];
	ld.global.f64 	%fd70, [%rd22+6144];
	fma.rn.f64 	%fd71, %fd2, %fd69, %fd70;
	st.global.f64 	[%rd23+6144], %fd71;
$L__BB2_37:
	add.s32 	%r77, %r77, 8;
	setp.ne.s32 	%p24, %r77, %r78;
	@%p24 bra 	$L__BB2_21;
$L__BB2_38:
	setp.eq.s32 	%p25, %r14, 0;
	@%p25 bra 	$L__BB2_59;
	and.b32  	%r25, %r44, 3;
	setp.lt.u32 	%p26, %r14, 4;
	@%p26 bra 	$L__BB2_49;
	shl.b32 	%r69, %r78, 7;
	add.s32 	%r26, %r69, %r6;
	setp.ge.s32 	%p27, %r26, %r4;
	@%p27 bra 	$L__BB2_42;
	mul.wide.s32 	%rd67, %r26, 8;
	add.s64 	%rd68, %rd12, %rd67;
	add.s64 	%rd69, %rd13, %rd67;
	ld.global.f64 	%fd72, [%rd68];
	ld.global.f64 	%fd73, [%rd69];
	fma.rn.f64 	%fd74, %fd2, %fd72, %fd73;
	add.s64 	%rd70, %rd14, %rd67;
	st.global.f64 	[%rd70], %fd74;
$L__BB2_42:
	add.s32 	%r27, %r26, 128;
	setp.ge.s32 	%p28, %r27, %r4;
	@%p28 bra 	$L__BB2_44;
	mul.wide.s32 	%rd71, %r27, 8;
	add.s64 	%rd72, %rd12, %rd71;
	add.s64 	%rd73, %rd13, %rd71;
	ld.global.f64 	%fd75, [%rd72];
	ld.global.f64 	%fd76, [%rd73];
	fma.rn.f64 	%fd77, %fd2, %fd75, %fd76;
	add.s64 	%rd74, %rd14, %rd71;
	st.global.f64 	[%rd74], %fd77;
$L__BB2_44:
	add.s32 	%r28, %r26, 256;
	setp.ge.s32 	%p29, %r28, %r4;
	@%p29 bra 	$L__BB2_46;
	mul.wide.s32 	%rd75, %r28, 8;
	add.s64 	%rd76, %rd12, %rd75;
	add.s64 	%rd77, %rd13, %rd75;
	ld.global.f64 	%fd78, [%rd76];
	ld.global.f64 	%fd79, [%rd77];
	fma.rn.f64 	%fd80, %fd2, %fd78, %fd79;
	add.s64 	%rd78, %rd14, %rd75;
	st.global.f64 	[%rd78], %fd80;
$L__BB2_46:
	add.s32 	%r29, %r26, 384;
	setp.ge.s32 	%p30, %r29, %r4;
	@%p30 bra 	$L__BB2_48;
	mul.wide.s32 	%rd79, %r29, 8;
	add.s64 	%rd80, %rd12, %rd79;
	add.s64 	%rd81, %rd13, %rd79;
	ld.global.f64 	%fd81, [%rd80];
	ld.global.f64 	%fd82, [%rd81];
	fma.rn.f64 	%fd83, %fd2, %fd81, %fd82;
	add.s64 	%rd82, %rd14, %rd79;
	st.global.f64 	[%rd82], %fd83;
$L__BB2_48:
	add.s32 	%r78, %r78, 4;
$L__BB2_49:
	setp.eq.s32 	%p31, %r25, 0;
	@%p31 bra 	$L__BB2_59;
	setp.eq.s32 	%p32, %r25, 1;
	@%p32 bra 	$L__BB2_56;
	shl.b32 	%r70, %r78, 7;
	add.s32 	%r32, %r70, %r6;
	setp.ge.s32 	%p33, %r32, %r4;
	@%p33 bra 	$L__BB2_53;
	mul.wide.s32 	%rd83, %r32, 8;
	add.s64 	%rd84, %rd12, %rd83;
	add.s64 	%rd85, %rd13, %rd83;
	ld.global.f64 	%fd84, [%rd84];
	ld.global.f64 	%fd85, [%rd85];
	fma.rn.f64 	%fd86, %fd2, %fd84, %fd85;
	add.s64 	%rd86, %rd14, %rd83;
	st.global.f64 	[%rd86], %fd86;
$L__BB2_53:
	add.s32 	%r33, %r32, 128;
	setp.ge.s32 	%p34, %r33, %r4;
	@%p34 bra 	$L__BB2_55;
	mul.wide.s32 	%rd87, %r33, 8;
	add.s64 	%rd88, %rd12, %rd87;
	add.s64 	%rd89, %rd13, %rd87;
	ld.global.f64 	%fd87, [%rd88];
	ld.global.f64 	%fd88, [%rd89];
	fma.rn.f64 	%fd89, %fd2, %fd87, %fd88;
	add.s64 	%rd90, %rd14, %rd87;
	st.global.f64 	[%rd90], %fd89;
$L__BB2_55:
	add.s32 	%r78, %r78, 2;
$L__BB2_56:
	and.b32  	%r71, %r44, 1;
	setp.eq.b32 	%p35, %r71, 1;
	not.pred 	%p36, %p35;
	@%p36 bra 	$L__BB2_59;
	shl.b32 	%r72, %r78, 7;
	add.s32 	%r36, %r72, %r6;
	setp.ge.s32 	%p37, %r36, %r4;
	@%p37 bra 	$L__BB2_59;
	mul.wide.s32 	%rd91, %r36, 8;
	add.s64 	%rd92, %rd12, %rd91;
	add.s64 	%rd93, %rd13, %rd91;
	ld.global.f64 	%fd90, [%rd92];
	ld.global.f64 	%fd91, [%rd93];
	fma.rn.f64 	%fd92, %fd2, %fd90, %fd91;
	add.s64 	%rd94, %rd14, %rd91;
	st.global.f64 	[%rd94], %fd92;
$L__BB2_59:
	ret;

}
	// .globl	_ZN3cub18CUB_300001_SM_10006detail9transform16transform_kernelINS2_10policy_hubILb1EN4cuda3std3__45tupleIJN6thrust24THRUST_300001_SM_1000_NS6detail15normal_iteratorINSA_10device_ptrIdEEEESF_EEEE10policy1000El13daxpy_functorSF_JPdSK_EEEvT0_iT1_T2_DpNS2_10kernel_argIT3_EE
.visible .entry _ZN3cub18CUB_300001_SM_10006detail9transform16transform_kernelINS2_10policy_hubILb1EN4cuda3std3__45tupleIJN6thrust24THRUST_300001_SM_1000_NS6detail15normal_iteratorINSA_10device_ptrIdEEEESF_EEEE10policy1000El13daxpy_functorSF_JPdSK_EEEvT0_iT1_T2_DpNS2_10kernel_argIT3_EE(
	.param .u64 _ZN3cub18CUB_300001_SM_10006detail9transform16transform_kernelINS2_10policy_hubILb1EN4cuda3std3__45tupleIJN6thrust24THRUST_300001_SM_1000_NS6detail15normal_iteratorINSA_10device_ptrIdEEEESF_EEEE10policy1000El13daxpy_functorSF_JPdSK_EEEvT0_iT1_T2_DpNS2_10kernel_argIT3_EE_param_0,
	.param .u32 _ZN3cub18CUB_300001_SM_10006detail9transform16transform_kernelINS2_10policy_hubILb1EN4cuda3std3__45tupleIJN6thrust24THRUST_300001_SM_1000_NS6detail15normal_iteratorINSA_10device_ptrIdEEEESF_EEEE10policy1000El13daxpy_functorSF_JPdSK_EEEvT0_iT1_T2_DpNS2_10kernel_argIT3_EE_param_1,
	.param .align 8 .b8 _ZN3cub18CUB_300001_SM_10006detail9transform16transform_kernelINS2_10policy_hubILb1EN4cuda3std3__45tupleIJN6thrust24THRUST_300001_SM_1000_NS6detail15normal_iteratorINSA_10device_ptrIdEEEESF_EEEE10policy1000El13daxpy_functorSF_JPdSK_EEEvT0_iT1_T2_DpNS2_10kernel_argIT3_EE_param_2[8],
	.param .align 8 .b8 _ZN3cub18CUB_300001_SM_10006detail9transform16transform_kernelINS2_10policy_hubILb1EN4cuda3std3__45tupleIJN6thrust24THRUST_300001_SM_1000_NS6detail15normal_iteratorINSA_10device_ptrIdEEEESF_EEEE10policy1000El13daxpy_functorSF_JPdSK_EEEvT0_iT1_T2_DpNS2_10kernel_argIT3_EE_param_3[8],
	.param .align 8 .b8 _ZN3cub18CUB_300001_SM_10006detail9transform16transform_kernelINS2_10policy_hubILb1EN4cuda3std3__45tupleIJN6thrust24THRUST_300001_SM_1000_NS6detail15normal_iteratorINSA_10device_ptrIdEEEESF_EEEE10policy1000El13daxpy_functorSF_JPdSK_EEEvT0_iT1_T2_DpNS2_10kernel_argIT3_EE_param_4[16],
	.param .align 8 .b8 _ZN3cub18CUB_300001_SM_10006detail9transform16transform_kernelINS2_10policy_hubILb1EN4cuda3std3__45tupleIJN6thrust24THRUST_300001_SM_1000_NS6detail15normal_iteratorINSA_10device_ptrIdEEEESF_EEEE10policy1000El13daxpy_functorSF_JPdSK_EEEvT0_iT1_T2_DpNS2_10kernel_argIT3_EE_param_5[16]
)
.maxntid 128
{
	.reg .pred 	%p<38>;
	.reg .b32 	%r<80>;
	.reg .b64 	%rd<107>;
	.reg .b64 	%fd<93>;

	ld.param.f64 	%fd2, [_ZN3cub18CUB_300001_SM_10006detail9transform16transform_kernelINS2_10policy_hubILb1EN4cuda3std3__45tupleIJN6thrust24THRUST_300001_SM_1000_NS6detail15normal_iteratorINSA_10device_ptrIdEEEESF_EEEE10policy1000El13daxpy_functorSF_JPdSK_EEEvT0_iT1_T2_DpNS2_10kernel_argIT3_EE_param_2];
	ld.param.u64 	%rd29, [_ZN3cub18CUB_300001_SM_10006detail9transform16transform_kernelINS2_10policy_hubILb1EN4cuda3std3__45tupleIJN6thrust24THRUST_300001_SM_1000_NS6detail15normal_iteratorINSA_10device_ptrIdEEEESF_EEEE10policy1000El13daxpy_functorSF_JPdSK_EEEvT0_iT1_T2_DpNS2_10kernel_argIT3_EE_param_0];
	ld.param.u64 	%rd27, [_ZN3cub18CUB_300001_SM_10006detail9transform16transform_kernelINS2_10policy_hubILb1EN4cuda3std3__45tupleIJN6thrust24THRUST_300001_SM_1000_NS6detail15normal_iteratorINSA_10device_ptrIdEEEESF_EEEE10policy1000El13daxpy_functorSF_JPdSK_EEEvT0_iT1_T2_DpNS2_10kernel_argIT3_EE_param_5];
	ld.param.u64 	%rd25, [_ZN3cub18CUB_300001_SM_10006detail9transform16transform_kernelINS2_10policy_hubILb1EN4cuda3std3__45tupleIJN6thrust24THRUST_300001_SM_1000_NS6detail15normal_iteratorINSA_10device_ptrIdEEEESF_EEEE10policy1000El13daxpy_functorSF_JPdSK_EEEvT0_iT1_T2_DpNS2_10kernel_argIT3_EE_param_4];
	ld.param.u64 	%rd30, [_ZN3cub18CUB_300001_SM_10006detail9transform16transform_kernelINS2_10policy_hubILb1EN4cuda3std3__45tupleIJN6thrust24THRUST_300001_SM_1000_NS6detail15normal_iteratorINSA_10device_ptrIdEEEESF_EEEE10policy1000El13daxpy_functorSF_JPdSK_EEEvT0_iT1_T2_DpNS2_10kernel_argIT3_EE_param_3];
	ld.param.u32 	%r42, [_ZN3cub18CUB_300001_SM_10006detail9transform16transform_kernelINS2_10policy_hubILb1EN4cuda3std3__45tupleIJN6thrust24THRUST_300001_SM_1000_NS6detail15normal_iteratorINSA_10device_ptrIdEEEESF_EEEE10policy1000El13daxpy_functorSF_JPdSK_EEEvT0_iT1_T2_DpNS2_10kernel_argIT3_EE_param_1];
	cvta.to.global.u64 	%rd1, %rd30;
	cvta.to.global.u64 	%rd2, %rd25;
	cvta.to.global.u64 	%rd3, %rd27;
	shl.b32 	%r1, %r42, 7;
	mov.u32 	%r43, %ctaid.x;
	cvt.u64.u32 	%rd31, %r43;
	cvt.s64.s32 	%rd32, %r1;
	mul.lo.s64 	%rd4, %rd32, %rd31;
	sub.s64 	%rd33, %rd29, %rd4;
	min.s64 	%rd34, %rd33, %rd32;
	cvt.u32.u64 	%r2, %rd34;
	shl.b32 	%r3, %r2, 3;
	mov.u32 	%r4, %tid.x;
	shl.b32 	%r70, %r4, 7;
	setp.ge.s32 	%p1, %r70, %r3;
	@%p1 bra 	$L__BB3_5;
	shl.b64 	%rd5, %rd4, 3;
	add.s64 	%rd35, %rd2, %rd5;
	mul.wide.u32 	%rd6, %r4, 128;
	add.s64 	%rd104, %rd35, %rd6;
	mov.u32 	%r69, %r70;
$L__BB3_2:
	.pragma "nounroll";
	// begin inline asm
	prefetch.global.L2 [%rd104];
	// end inline asm
	add.s32 	%r69, %r69, 16384;
	add.s64 	%rd104, %rd104, 16384;
	setp.lt.s32 	%p2, %r69, %r3;
	@%p2 bra 	$L__BB3_2;
	add.s64 	%rd37, %rd3, %rd5;
	add.s64 	%rd105, %rd37, %rd6;
$L__BB3_4:
	.pragma "nounroll";
	// begin inline asm
	prefetch.global.L2 [%rd105];
	// end inline asm
	add.s32 	%r70, %r70, 16384;
	add.s64 	%rd105, %rd105, 16384;
	setp.lt.s32 	%p3, %r70, %r3;
	@%p3 bra 	$L__BB3_4;
$L__BB3_5:
	shl.b64 	%rd106, %rd4, 3;
	add.s64 	%rd13, %rd2, %rd106;
	add.s64 	%rd14, %rd3, %rd106;
	add.s64 	%rd15, %rd1, %rd106;
	setp.eq.s32 	%p4, %r1, %r2;
	@%p4 bra 	$L__BB3_47;
	setp.lt.s32 	%p5, %r42, 1;
	@%p5 bra 	$L__BB3_59;
	and.b32  	%r10, %r42, 7;
	setp.lt.u32 	%p6, %r42, 8;
	mov.b32 	%r77, 0;
	@%p6 bra 	$L__BB3_26;
	and.b32  	%r77, %r42, 2147483640;
	mov.b32 	%r73, 0;
$L__BB3_9:
	.pragma "nounroll";
	shl.b32 	%r46, %r73, 7;
	add.s32 	%r20, %r46, %r4;
	setp.ge.s32 	%p7, %r20, %r2;
	@%p7 bra 	$L__BB3_11;
	mul.wide.u32 	%rd40, %r20, 8;
	add.s64 	%rd41, %rd13, %rd40;
	add.s64 	%rd42, %rd14, %rd40;
	ld.global.f64 	%fd3, [%rd41];
	ld.global.f64 	%fd4, [%rd42];
	fma.rn.f64 	%fd5, %fd2, %fd3, %fd4;
	add.s64 	%rd43, %rd15, %rd40;
	st.global.f64 	[%rd43], %fd5;
$L__BB3_11:
	add.s32 	%r47, %r20, 128;
	setp.ge.s32 	%p8, %r47, %r2;
	mul.wide.s32 	%rd44, %r47, 8;
	add.s64 	%rd22, %rd13, %rd44;
	add.s64 	%rd23, %rd14, %rd44;
	add.s64 	%rd24, %rd15, %rd44;
	@%p8 bra 	$L__BB3_13;
	ld.global.f64 	%fd6, [%rd22];
	ld.global.f64 	%fd7, [%rd23];
	fma.rn.f64 	%fd8, %fd2, %fd6, %fd7;
	st.global.f64 	[%rd24], %fd8;
$L__BB3_13:
	add.s32 	%r48, %r20, 256;
	setp.ge.s32 	%p9, %r48, %r2;
	@%p9 bra 	$L__BB3_15;
	ld.global.f64 	%fd9, [%rd22+1024];
	ld.global.f64 	%fd10, [%rd23+1024];
	fma.rn.f64 	%fd11, %fd2, %fd9, %fd10;
	st.global.f64 	[%rd24+1024], %fd11;
$L__BB3_15:
	add.s32 	%r49, %r20, 384;
	setp.ge.s32 	%p10, %r49, %r2;
	@%p10 bra 	$L__BB3_17;
	ld.global.f64 	%fd12, [%rd22+2048];
	ld.global.f64 	%fd13, [%rd23+2048];
	fma.rn.f64 	%fd14, %fd2, %fd12, %fd13;
	st.global.f64 	[%rd24+2048], %fd14;
$L__BB3_17:
	add.s32 	%r50, %r20, 512;
	setp.ge.s32 	%p11, %r50, %r2;
	@%p11 bra 	$L__BB3_19;
	ld.global.f64 	%fd15, [%rd22+3072];
	ld.global.f64 	%fd16, [%rd23+3072];
	fma.rn.f64 	%fd17, %fd2, %fd15, %fd16;
	st.global.f64 	[%rd24+3072], %fd17;
$L__BB3_19:
	add.s32 	%r51, %r20, 640;
	setp.ge.s32 	%p12, %r51, %r2;
	@%p12 bra 	$L__BB3_21;
	ld.global.f64 	%fd18, [%rd22+4096];
	ld.global.f64 	%fd19, [%rd23+4096];
	fma.rn.f64 	%fd20, %fd2, %fd18, %fd19;
	st.global.f64 	[%rd24+4096], %fd20;
$L__BB3_21:
	add.s32 	%r52, %r20, 768;
	setp.ge.s32 	%p13, %r52, %r2;
	@%p13 bra 	$L__BB3_23;
	ld.global.f64 	%fd21, [%rd22+5120];
	ld.global.f64 	%fd22, [%rd23+5120];
	fma.rn.f64 	%fd23, %fd2, %fd21, %fd22;
	st.global.f64 	[%rd24+5120], %fd23;
$L__BB3_23:
	add.s32 	%r53, %r20, 896;
	setp.ge.s32 	%p14, %r53, %r2;
	@%p14 bra 	$L__BB3_25;
	ld.global.f64 	%fd24, [%rd22+6144];
	ld.global.f64 	%fd25, [%rd23+6144];
	fma.rn.f64 	%fd26, %fd2, %fd24, %fd25;
	st.global.f64 	[%rd24+6144], %fd26;
$L__BB3_25:
	add.s32 	%r73, %r73, 8;
	setp.eq.s32 	%p15, %r73, %r77;
	@%p15 bra 	$L__BB3_26;
	bra.uni 	$L__BB3_9;
$L__BB3_26:
	setp.eq.s32 	%p16, %r10, 0;
	@%p16 bra 	$L__BB3_59;
	and.b32  	%r30, %r42, 3;
	setp.lt.u32 	%p17, %r10, 4;
	@%p17 bra 	$L__BB3_37;
	shl.b32 	%r54, %r77, 7;
	add.s32 	%r31, %r54, %r4;
	setp.ge.s32 	%p18, %r31, %r2;
	@%p18 bra 	$L__BB3_30;
	mul.wide.s32 	%rd45, %r31, 8;
	add.s64 	%rd46, %rd13, %rd45;
	add.s64 	%rd47, %rd14, %rd45;
	ld.global.f64 	%fd27, [%rd46];
	ld.global.f64 	%fd28, [%rd47];
	fma.rn.f64 	%fd29, %fd2, %fd27, %fd28;
	add.s64 	%rd48, %rd15, %rd45;
	st.global.f64 	[%rd48], %fd29;
$L__BB3_30:
	add.s32 	%r32, %r31, 128;
	setp.ge.s32 	%p19, %r32, %r2;
	@%p19 bra 	$L__BB3_32;
	mul.wide.s32 	%rd49, %r32, 8;
	add.s64 	%rd50, %rd13, %rd49;
	add.s64 	%rd51, %rd14, %rd49;
	ld.global.f64 	%fd30, [%rd50];
	ld.global.f64 	%fd31, [%rd51];
	fma.rn.f64 	%fd32, %fd2, %fd30, %fd31;
	add.s64 	%rd52, %rd15, %rd49;
	st.global.f64 	[%rd52], %fd32;
$L__BB3_32:
	add.s32 	%r33, %r31, 256;
	setp.ge.s32 	%p20, %r33, %r2;
	@%p20 bra 	$L__BB3_34;
	mul.wide.s32 	%rd53, %r33, 8;
	add.s64 	%rd54, %rd13, %rd53;
	add.s64 	%rd55, %rd14, %rd53;
	ld.global.f64 	%fd33, [%rd54];
	ld.global.f64 	%fd34, [%rd55];
	fma.rn.f64 	%fd35, %fd2, %fd33, %fd34;
	add.s64 	%rd56, %rd15, %rd53;
	st.global.f64 	[%rd56], %fd35;
$L__BB3_34:
	add.s32 	%r34, %r31, 384;
	setp.ge.s32 	%p21, %r34, %r2;
	@%p21 bra 	$L__BB3_36;
	mul.wide.s32 	%rd57, %r34, 8;
	add.s64 	%rd58, %rd13, %rd57;
	add.s64 	%rd59, %rd14, %rd57;
	ld.global.f64 	%fd36, [%rd58];
	ld.global.f64 	%fd37, [%rd59];
	fma.rn.f64 	%fd38, %fd2, %fd36, %fd37;
	add.s64 	%rd60, %rd15, %rd57;
	st.global.f64 	[%rd60], %fd38;
$L__BB3_36:
	add.s32 	%r77, %r77, 4;
$L__BB3_37:
	setp.eq.s32 	%p22, %r30, 0;
	@%p22 bra 	$L__BB3_59;
	setp.eq.s32 	%p23, %r30, 1;
	@%p23 bra 	$L__BB3_44;
	shl.b32 	%r55, %r77, 7;
	add.s32 	%r37, %r55, %r4;
	setp.ge.s32 	%p24, %r37, %r2;
	@%p24 bra 	$L__BB3_41;
	mul.wide.s32 	%rd61, %r37, 8;
	add.s64 	%rd62, %rd13, %rd61;
	add.s64 	%rd63, %rd14, %rd61;
	ld.global.f64 	%fd39, [%rd62];
	ld.global.f64 	%fd40, [%rd63];
	fma.rn.f64 	%fd41, %fd2, %fd39, %fd40;
	add.s64 	%rd64, %rd15, %rd61;
	st.global.f64 	[%rd64], %fd41;
$L__BB3_41:
	add.s32 	%r38, %r37, 128;
	setp.ge.s32 	%p25, %r38, %r2;
	@%p25 bra 	$L__BB3_43;
	mul.wide.s32 	%rd65, %r38, 8;
	add.s64 	%rd66, %rd13, %rd65;
	add.s64 	%rd67, %rd14, %rd65;
	ld.global.f64 	%fd42, [%rd66];
	ld.global.f64 	%fd43, [%rd67];
	fma.rn.f64 	%fd44, %fd2, %fd42, %fd43;
	add.s64 	%rd68, %rd15, %rd65;
	st.global.f64 	[%rd68], %fd44;
$L__BB3_43:
	add.s32 	%r77, %r77, 2;
$L__BB3_44:
	and.b32  	%r56, %r42, 1;
	setp.eq.b32 	%p26, %r56, 1;
	not.pred 	%p27, %p26;
	@%p27 bra 	$L__BB3_59;
	shl.b32 	%r57, %r77, 7;
	add.s32 	%r41, %r57, %r4;
	setp.ge.s32 	%p28, %r41, %r2;
	@%p28 bra 	$L__BB3_59;
	mul.wide.s32 	%rd69, %r41, 8;
	add.s64 	%rd70, %rd13, %rd69;
	add.s64 	%rd71, %rd14, %rd69;
	ld.global.f64 	%fd45, [%rd70];
	ld.global.f64 	%fd46, [%rd71];
	fma.rn.f64 	%fd47, %fd2, %fd45, %fd46;
	add.s64 	%rd72, %rd15, %rd69;
	st.global.f64 	[%rd72], %fd47;
	bra.uni 	$L__BB3_59;
$L__BB3_47:
	setp.lt.s32 	%p29, %r42, 1;
	@%p29 bra 	$L__BB3_59;
	setp.lt.u32 	%p30, %r42, 8;
	mov.b32 	%r75, 0;
	@%p30 bra 	$L__BB3_51;
	and.b32  	%r75, %r42, 2147483640;
	neg.s32 	%r72, %r75;
	mul.wide.u32 	%rd73, %r4, 8;
	add.s64 	%rd16, %rd1, %rd73;
	add.s64 	%rd74, %rd106, 3072;
	add.s32 	%r71, %r4, 128;
	add.s64 	%rd18, %rd3, %rd74;
	add.s64 	%rd19, %rd1, %rd74;
$L__BB3_50:
	.pragma "nounroll";
	mul.wide.s32 	%rd75, %r71, 8;
	cvta.to.global.u64 	%rd76, %rd25;
	cvt.s64.s32 	%rd77, %r1;
	mov.u32 	%r61, %ctaid.x;
	cvt.u64.u32 	%rd78, %r61;
	mul.lo.s64 	%rd79, %rd77, %rd78;
	shl.b64 	%rd80, %rd79, 3;
	add.s64 	%rd81, %rd80, %rd76;
	add.s64 	%rd82, %rd81, %rd75;
	add.s64 	%rd83, %rd18, %rd75;
	add.s64 	%rd84, %rd19, %rd75;
	mul.wide.u32 	%rd85, %r4, 8;
	add.s64 	%rd86, %rd76, %rd85;
	add.s64 	%rd87, %rd86, %rd106;
	cvta.to.global.u64 	%rd88, %rd27;
	add.s64 	%rd89, %rd88, %rd85;
	add.s64 	%rd90, %rd89, %rd106;
	ld.global.f64 	%fd48, [%rd87];
	ld.global.f64 	%fd49, [%rd90];
	fma.rn.f64 	%fd50, %fd2, %fd48, %fd49;
	add.s64 	%rd91, %rd16, %rd106;
	st.global.f64 	[%rd91], %fd50;
	ld.global.f64 	%fd51, [%rd82];
	ld.global.f64 	%fd52, [%rd83+-3072];
	fma.rn.f64 	%fd53, %fd2, %fd51, %fd52;
	st.global.f64 	[%rd84+-3072], %fd53;
	ld.global.f64 	%fd54, [%rd82+1024];
	ld.global.f64 	%fd55, [%rd83+-2048];
	fma.rn.f64 	%fd56, %fd2, %fd54, %fd55;
	st.global.f64 	[%rd84+-2048], %fd56;
	ld.global.f64 	%fd57, [%rd82+2048];
	ld.global.f64 	%fd58, [%rd83+-1024];
	fma.rn.f64 	%fd59, %fd2, %fd57, %fd58;
	st.global.f64 	[%rd84+-1024], %fd59;
	ld.global.f64 	%fd60, [%rd82+3072];
	ld.global.f64 	%fd61, [%rd83];
	fma.rn.f64 	%fd62, %fd2, %fd60, %fd61;
	st.global.f64 	[%rd84], %fd62;
	ld.global.f64 	%fd63, [%rd82+4096];
	ld.global.f64 	%fd64, [%rd83+1024];
	fma.rn.f64 	%fd65, %fd2, %fd63, %fd64;
	st.global.f64 	[%rd84+1024], %fd65;
	ld.global.f64 	%fd66, [%rd82+5120];
	ld.global.f64 	%fd67, [%rd83+2048];
	fma.rn.f64 	%fd68, %fd2, %fd66, %fd67;
	st.global.f64 	[%rd84+2048], %fd68;
	ld.global.f64 	%fd69, [%rd82+6144];
	ld.global.f64 	%fd70, [%rd83+3072];
	fma.rn.f64 	%fd71, %fd2, %fd69, %fd70;
	st.global.f64 	[%rd84+3072], %fd71;
	add.s32 	%r72, %r72, 8;
	add.s64 	%rd106, %rd106, 8192;
	add.s32 	%r71, %r71, 1024;
	setp.eq.s32 	%p31, %r72, 0;
	@%p31 bra 	$L__BB3_51;
	bra.uni 	$L__BB3_50;
$L__BB3_51:
	and.b32  	%r23, %r42, 7;
	setp.eq.s32 	%p32, %r23, 0;
	@%p32 bra 	$L__BB3_59;
	and.b32  	%r24, %r42, 3;
	setp.lt.u32 	%p33, %r23, 4;
	@%p33 bra 	$L__BB3_54;
	shl.b32 	%r62, %r75, 7;
	add.s32 	%r63, %r62, %r4;
	mul.wide.s32 	%rd92, %r63, 8;
	add.s64 	%rd93, %rd13, %rd92;
	add.s64 	%rd94, %rd14, %rd92;
	ld.global.f64 	%fd72, [%rd93];
	ld.global.f64 	%fd73, [%rd94];
	fma.rn.f64 	%fd74, %fd2, %fd72, %fd73;
	add.s64 	%rd95, %rd15, %rd92;
	st.global.f64 	[%rd95], %fd74;
	ld.global.f64 	%fd75, [%rd93+1024];
	ld.global.f64 	%fd76, [%rd94+1024];
	fma.rn.f64 	%fd77, %fd2, %fd75, %fd76;
	st.global.f64 	[%rd95+1024], %fd77;
	ld.global.f64 	%fd78, [%rd93+2048];
	ld.global.f64 	%fd79, [%rd94+2048];
	fma.rn.f64 	%fd80, %fd2, %fd78, %fd79;
	st.global.f64 	[%rd95+2048], %fd80;
	ld.global.f64 	%fd81, [%rd93+3072];
	ld.global.f64 	%fd82, [%rd94+3072];
	fma.rn.f64 	%fd83, %fd2, %fd81, %fd82;
	st.global.f64 	[%rd95+3072], %fd83;
	add.s32 	%r75, %r75, 4;
$L__BB3_54:
	setp.eq.s32 	%p34, %r24, 0;
	@%p34 bra 	$L__BB3_59;
	setp.eq.s32 	%p35, %r24, 1;
	@%p35 bra 	$L__BB3_57;
	shl.b32 	%r64, %r75, 7;
	add.s32 	%r65, %r64, %r4;
	mul.wide.s32 	%rd96, %r65, 8;
	add.s64 	%rd97, %rd13, %rd96;
	add.s64 	%rd98, %rd14, %rd96;
	ld.global.f64 	%fd84, [%rd97];
	ld.global.f64 	%fd85, [%rd98];
	fma.rn.f64 	%fd86, %fd2, %fd84, %fd85;
	add.s64 	%rd99, %rd15, %rd96;
	st.global.f64 	[%rd99], %fd86;
	ld.global.f64 	%fd87, [%rd97+1024];
	ld.global.f64 	%fd88, [%rd98+1024];
	fma.rn.f64 	%fd89, %fd2, %fd87, %fd88;
	st.global.f64 	[%rd99+1024], %fd89;
	add.s32 	%r75, %r75, 2;
$L__BB3_57:
	and.b32  	%r66, %r42, 1;
	setp.eq.b32 	%p36, %r66, 1;
	not.pred 	%p37, %p36;
	@%p37 bra 	$L__BB3_59;
	shl.b32 	%r67, %r75, 7;
	add.s32 	%r68, %r67, %r4;
	mul.wide.s32 	%rd100, %r68, 8;
	add.s64 	%rd101, %rd13, %rd100;
	add.s64 	%rd102, %rd14, %rd100;
	ld.global.f64 	%fd90, [%rd101];
	ld.global.f64 	%fd91, [%rd102];
	fma.rn.f64 	%fd92, %fd2, %fd90, %fd91;
	add.s64 	%rd103, %rd15, %rd100;
	st.global.f64 	[%rd103], %fd92;
$L__BB3_59:
	ret;

}
	// .globl	_ZN3cub18CUB_300001_SM_10006detail9transform16transform_kernelINS2_10policy_hubILb1EN4cuda3std3__45tupleIJN6thrust24THRUST_300001_SM_1000_NS6detail15normal_iteratorINSA_10device_ptrIdEEEEEEEE10policy1000Ei15to_zero_functorSF_JPdEEEvT0_iT1_T2_DpNS2_10kernel_argIT3_EE
.visible .entry _ZN3cub18CUB_300001_SM_10006detail9transform16transform_kernelINS2_10policy_hubILb1EN4cuda3std3__45tupleIJN6thrust24THRUST_300001_SM_1000_NS6detail15normal_iteratorINSA_10device_ptrIdEEEEEEEE10policy1000Ei15to_zero_functorSF_JPdEEEvT0_iT1_T2_DpNS2_10kernel_argIT3_EE(
	.param .u32 _ZN3cub18CUB_300001_SM_10006detail9transform16transform_kernelINS2_10policy_hubILb1EN4cuda3std3__45tupleIJN6thrust24THRUST_300001_SM_1000_NS6detail15normal_iteratorINSA_10device_ptrIdEEEEEEEE10policy1000Ei15to_zero_functorSF_JPdEEEvT0_iT1_T2_DpNS2_10kernel_argIT3_EE_param_0,
	.param .u32 _ZN3cub18CUB_300001_SM_10006detail9transform16transform_kernelINS2_10policy_hubILb1EN4cuda3std3__45tupleIJN6thrust24THRUST_300001_SM_1000_NS6detail15normal_iteratorINSA_10device_ptrIdEEEEEEEE10policy1000Ei15to_zero_functorSF_JPdEEEvT0_iT1_T2_DpNS2_10kernel_argIT3_EE_param_1,
	.param .align 8 .b8 _ZN3cub18CUB_300001_SM_10006detail9transform16transform_kernelINS2_10policy_hubILb1EN4cuda3std3__45tupleIJN6thrust24THRUST_300001_SM_1000_NS6detail15normal_iteratorINSA_10device_ptrIdEEEEEEEE10policy1000Ei15to_zero_functorSF_JPdEEEvT0_iT1_T2_DpNS2_10kernel_argIT3_EE_param_2[8],
	.param .align 8 .b8 _ZN3cub18CUB_300001_SM_10006detail9transform16transform_kernelINS2_10policy_hubILb1EN4cuda3std3__45tupleIJN6thrust24THRUST_300001_SM_1000_NS6detail15normal_iteratorINSA_10device_ptrIdEEEEEEEE10policy1000Ei15to_zero_functorSF_JPdEEEvT0_iT1_T2_DpNS2_10kernel_argIT3_EE_param_3[8],
	.param .align 8 .b8 _ZN3cub18CUB_300001_SM_10006detail9transform16transform_kernelINS2_10policy_hubILb1EN4cuda3std3__45tupleIJN6thrust24THRUST_300001_SM_1000_NS6detail15normal_iteratorINSA_10device_ptrIdEEEEEEEE10policy1000Ei15to_zero_functorSF_JPdEEEvT0_iT1_T2_DpNS2_10kernel_argIT3_EE_param_4[16]
)
.maxntid 128
{
	.reg .pred 	%p<43>;
	.reg .b32 	%r<64>;
	.reg .b64 	%rd<55>;
	.reg .b64 	%fd<63>;

	ld.param.f64 	%fd2, [_ZN3cub18CUB_300001_SM_10006detail9transform16transform_kernelINS2_10policy_hubILb1EN4cuda3std3__45tupleIJN6thrust24THRUST_300001_SM_1000_NS6detail15normal_iteratorINSA_10device_ptrIdEEEEEEEE10policy1000Ei15to_zero_functorSF_JPdEEEvT0_iT1_T2_DpNS2_10kernel_argIT3_EE_param_2];
	ld.param.u32 	%r40, [_ZN3cub18CUB_300001_SM_10006detail9transform16transform_kernelINS2_10policy_hubILb1EN4cuda3std3__45tupleIJN6thrust24THRUST_300001_SM_1000_NS6detail15normal_iteratorINSA_10device_ptrIdEEEEEEEE10policy1000Ei15to_zero_functorSF_JPdEEEvT0_iT1_T2_DpNS2_10kernel_argIT3_EE_param_0];
	ld.param.u64 	%rd14, [_ZN3cub18CUB_300001_SM_10006detail9transform16transform_kernelINS2_10policy_hubILb1EN4cuda3std3__45tupleIJN6thrust24THRUST_300001_SM_1000_NS6detail15normal_iteratorINSA_10device_ptrIdEEEEEEEE10policy1000Ei15to_zero_functorSF_JPdEEEvT0_iT1_T2_DpNS2_10kernel_argIT3_EE_param_4];
	ld.param.u64 	%rd15, [_ZN3cub18CUB_300001_SM_10006detail9transform16transform_kernelINS2_10policy_hubILb1EN4cuda3std3__45tupleIJN6thrust24THRUST_300001_SM_1000_NS6detail15normal_iteratorINSA_10device_ptrIdEEEEEEEE10policy1000Ei15to_zero_functorSF_JPdEEEvT0_iT1_T2_DpNS2_10kernel_argIT3_EE_param_3];
	ld.param.u32 	%r39, [_ZN3cub18CUB_300001_SM_10006detail9transform16transform_kernelINS2_10policy_hubILb1EN4cuda3std3__45tupleIJN6thrust24THRUST_300001_SM_1000_NS6detail15normal_iteratorINSA_10device_ptrIdEEEEEEEE10policy1000Ei15to_zero_functorSF_JPdEEEvT0_iT1_T2_DpNS2_10kernel_argIT3_EE_param_1];
	cvta.to.global.u64 	%rd1, %rd15;
	cvta.to.global.u64 	%rd2, %rd14;
	shl.b32 	%r1, %r39, 7;
	mov.u32 	%r41, %ctaid.x;
	mul.lo.s32 	%r2, %r1, %r41;
	sub.s32 	%r3, %r40, %r2;
	min.s32 	%r4, %r1, %r3;
	shl.b32 	%r5, %r4, 3;
	mov.u32 	%r6, %tid.x;
	shl.b32 	%r54, %r6, 7;
	setp.ge.s32 	%p1, %r54, %r5;
	@%p1 bra 	$L__BB4_3;
	mul.wide.u32 	%rd16, %r6, 128;
	add.s64 	%rd17, %rd2, %rd16;
	mul.wide.s32 	%rd18, %r2, 8;
	add.s64 	%rd53, %rd17, %rd18;
$L__BB4_2:
	.pragma "nounroll";
	// begin inline asm
	prefetch.global.L2 [%rd53];
	// end inline asm
	add.s32 	%r54, %r54, 16384;
	add.s64 	%rd53, %rd53, 16384;
	setp.lt.s32 	%p2, %r54, %r5;
	@%p2 bra 	$L__BB4_2;
$L__BB4_3:
	mul.wide.s32 	%rd20, %r2, 8;
	add.s64 	%rd6, %rd2, %rd20;
	add.s64 	%rd7, %rd1, %rd20;
	setp.gt.s32 	%p3, %r1, %r3;
	@%p3 bra 	$L__BB4_16;
	setp.lt.s32 	%p4, %r39, 1;
	@%p4 bra 	$L__BB4_33;
	and.b32  	%r10, %r39, 7;
	setp.lt.u32 	%p5, %r39, 8;
	mov.b32 	%r61, 0;
	@%p5 bra 	$L__BB4_8;
	and.b32  	%r61, %r39, 2147483640;
	neg.s32 	%r56, %r61;
	mul.wide.u32 	%rd21, %r6, 8;
	add.s64 	%rd54, %rd20, %rd21;
	add.s32 	%r55, %r6, 128;
$L__BB4_7:
	.pragma "nounroll";
	mul.wide.s32 	%rd22, %r55, 8;
	add.s64 	%rd23, %rd20, %rd22;
	add.s64 	%rd24, %rd2, %rd54;
	ld.global.f64 	%fd3, [%rd24];
	abs.f64 	%fd4, %fd3;
	setp.gtu.f64 	%p6, %fd4, %fd2;
	selp.f64 	%fd5, %fd3, 0d0000000000000000, %p6;
	add.s64 	%rd25, %rd1, %rd54;
	st.global.f64 	[%rd25], %fd5;
	add.s64 	%rd26, %rd2, %rd23;
	ld.global.f64 	%fd6, [%rd26];
	abs.f64 	%fd7, %fd6;
	setp.gtu.f64 	%p7, %fd7, %fd2;
	selp.f64 	%fd8, %fd6, 0d0000000000000000, %p7;
	add.s64 	%rd27, %rd1, %rd23;
	st.global.f64 	[%rd27], %fd8;
	ld.global.f64 	%fd9, [%rd26+1024];
	abs.f64 	%fd10, %fd9;
	setp.gtu.f64 	%p8, %fd10, %fd2;
	selp.f64 	%fd11, %fd9, 0d0000000000000000, %p8;
	st.global.f64 	[%rd27+1024], %fd11;
	ld.global.f64 	%fd12, [%rd26+2048];
	abs.f64 	%fd13, %fd12;
	setp.gtu.f64 	%p9, %fd13, %fd2;
	selp.f64 	%fd14, %fd12, 0d0000000000000000, %p9;
	st.global.f64 	[%rd27+2048], %fd14;
	ld.global.f64 	%fd15, [%rd26+3072];
	abs.f64 	%fd16, %fd15;
	setp.gtu.f64 	%p10, %fd16, %fd2;
	selp.f64 	%fd17, %fd15, 0d0000000000000000, %p10;
	st.global.f64 	[%rd27+3072], %fd17;
	ld.global.f64 	%fd18, [%rd26+4096];
	abs.f64 	%fd19, %fd18;
	setp.gtu.f64 	%p11, %fd19, %fd2;
	selp.f64 	%fd20, %fd18, 0d0000000000000000, %p11;
	st.global.f64 	[%rd27+4096], %fd20;
	ld.global.f64 	%fd21, [%rd26+5120];
	abs.f64 	%fd22, %fd21;
	setp.gtu.f64 	%p12, %fd22, %fd2;
	selp.f64 	%fd23, %fd21, 0d0000000000000000, %p12;
	st.global.f64 	[%rd27+5120], %fd23;
	ld.global.f64 	%fd24, [%rd26+6144];
	abs.f64 	%fd25, %fd24;
	setp.gtu.f64 	%p13, %fd25, %fd2;
	selp.f64 	%fd26, %fd24, 0d0000000000000000, %p13;
	st.global.f64 	[%rd27+6144], %fd26;
	add.s32 	%r56, %r56, 8;
	add.s64 	%rd54, %rd54, 8192;
	add.s32 	%r55, %r55, 1024;
	setp.eq.s32 	%p14, %r56, 0;
	@%p14 bra 	$L__BB4_8;
	bra.uni 	$L__BB4_7;
$L__BB4_8:
	setp.eq.s32 	%p15, %r10, 0;
	@%p15 bra 	$L__BB4_33;
	and.b32  	%r34, %r39, 3;
	setp.lt.u32 	%p16, %r10, 4;
	@%p16 bra 	$L__BB4_11;
	shl.b32 	%r43, %r61, 7;
	add.s32 	%r44, %r43, %r6;
	mul.wide.s32 	%rd28, %r44, 8;
	add.s64 	%rd29, %rd6, %rd28;
	ld.global.f64 	%fd27, [%rd29];
	abs.f64 	%fd28, %fd27;
	setp.gtu.f64 	%p17, %fd28, %fd2;
	selp.f64 	%fd29, %fd27, 0d0000000000000000, %p17;
	add.s64 	%rd30, %rd7, %rd28;
	st.global.f64 	[%rd30], %fd29;
	ld.global.f64 	%fd30, [%rd29+1024];
	abs.f64 	%fd31, %fd30;
	setp.gtu.f64 	%p18, %fd31, %fd2;
	selp.f64 	%fd32, %fd30, 0d0000000000000000, %p18;
	st.global.f64 	[%rd30+1024], %fd32;
	ld.global.f64 	%fd33, [%rd29+2048];
	abs.f64 	%fd34, %fd33;
	setp.gtu.f64 	%p19, %fd34, %fd2;
	selp.f64 	%fd35, %fd33, 0d0000000000000000, %p19;
	st.global.f64 	[%rd30+2048], %fd35;
	ld.global.f64 	%fd36, [%rd29+3072];
	abs.f64 	%fd37, %fd36;
	setp.gtu.f64 	%p20, %fd37, %fd2;
	selp.f64 	%fd38, %fd36, 0d0000000000000000, %p20;
	st.global.f64 	[%rd30+3072], %fd38;
	add.s32 	%r61, %r61, 4;
$L__BB4_11:
	setp.eq.s32 	%p21, %r34, 0;
	@%p21 bra 	$L__BB4_33;
	setp.eq.s32 	%p22, %r34, 1;
	@%p22 bra 	$L__BB4_14;
	shl.b32 	%r45, %r61, 7;
	add.s32 	%r46, %r45, %r6;
	mul.wide.s32 	%rd31, %r46, 8;
	add.s64 	%rd32, %rd6, %rd31;
	ld.global.f64 	%fd39, [%rd32];
	abs.f64 	%fd40, %fd39;
	setp.gtu.f64 	%p23, %fd40, %fd2;
	selp.f64 	%fd41, %fd39, 0d0000000000000000, %p23;
	add.s64 	%rd33, %rd7, %rd31;
	st.global.f64 	[%rd33], %fd41;
	ld.global.f64 	%fd42, [%rd32+1024];
	abs.f64 	%fd43, %fd42;
	setp.gtu.f64 	%p24, %fd43, %fd2;
	selp.f64 	%fd44, %fd42, 0d0000000000000000, %p24;
	st.global.f64 	[%rd33+1024], %fd44;
	add.s32 	%r61, %r61, 2;
$L__BB4_14:
	and.b32  	%r47, %r39, 1;
	setp.eq.b32 	%p25, %r47, 1;
	not.pred 	%p26, %p25;
	@%p26 bra 	$L__BB4_33;
	shl.b32 	%r48, %r61, 7;
	add.s32 	%r49, %r48, %r6;
	mul.wide.s32 	%rd34, %r49, 8;
	add.s64 	%rd35, %rd6, %rd34;
	ld.global.f64 	%fd45, [%rd35];
	abs.f64 	%fd46, %fd45;
	setp.gtu.f64 	%p27, %fd46, %fd2;
	selp.f64 	%fd47, %fd45, 0d0000000000000000, %p27;
	add.s64 	%rd36, %rd7, %rd34;
	st.global.f64 	[%rd36], %fd47;
	bra.uni 	$L__BB4_33;
$L__BB4_16:
	setp.lt.s32 	%p28, %r39, 1;
	@%p28 bra 	$L__BB4_33;
	and.b32  	%r14, %r39, 3;
	setp.lt.u32 	%p29, %r39, 4;
	mov.b32 	%r58, 0;
	@%p29 bra 	$L__BB4_28;
	and.b32  	%r58, %r39, 2147483644;
	mov.b32 	%r57, 0;
$L__BB4_19:
	shl.b32 	%r52, %r57, 7;
	add.s32 	%r21, %r52, %r6;
	setp.ge.s32 	%p30, %r21, %r4;
	@%p30 bra 	$L__BB4_21;
	mul.wide.s32 	%rd37, %r21, 8;
	add.s64 	%rd38, %rd6, %rd37;
	ld.global.f64 	%fd48, [%rd38];
	abs.f64 	%fd49, %fd48;
	setp.gtu.f64 	%p31, %fd49, %fd2;
	selp.f64 	%fd50, %fd48, 0d0000000000000000, %p31;
	add.s64 	%rd39, %rd7, %rd37;
	st.global.f64 	[%rd39], %fd50;
$L__BB4_21:
	add.s32 	%r22, %r21, 128;
	setp.ge.s32 	%p32, %r22, %r4;
	@%p32 bra 	$L__BB4_23;
	mul.wide.s32 	%rd40, %r22, 8;
	add.s64 	%rd41, %rd6, %rd40;
	ld.global.f64 	%fd51, [%rd41];
	abs.f64 	%fd52, %fd51;
	setp.gtu.f64 	%p33, %fd52, %fd2;
	selp.f64 	%fd53, %fd51, 0d0000000000000000, %p33;
	add.s64 	%rd42, %rd7, %rd40;
	st.global.f64 	[%rd42], %fd53;
$L__BB4_23:
	add.s32 	%r23, %r21, 256;
	setp.ge.s32 	%p34, %r23, %r4;
	@%p34 bra 	$L__BB4_25;
	mul.wide.s32 	%rd43, %r23, 8;
	add.s64 	%rd44, %rd6, %rd43;
	ld.global.f64 	%fd54, [%rd44];
	abs.f64 	%fd55, %fd54;
	setp.gtu.f64 	%p35, %fd55, %fd2;
	selp.f64 	%fd56, %fd54, 0d0000000000000000, %p35;
	add.s64 	%rd45, %rd7, %rd43;
	st.global.f64 	[%rd45], %fd56;
$L__BB4_25:
	add.s32 	%r24, %r21, 384;
	setp.ge.s32 	%p36, %r24, %r4;
	@%p36 bra 	$L__BB4_27;
	mul.wide.s32 	%rd46, %r24, 8;
	add.s64 	%rd47, %rd6, %rd46;
	ld.global.f64 	%fd57, [%rd47];
	abs.f64 	%fd58, %fd57;
	setp.gtu.f64 	%p37, %fd58, %fd2;
	selp.f64 	%fd59, %fd57, 0d0000000000000000, %p37;
	add.s64 	%rd48, %rd7, %rd46;
	st.global.f64 	[%rd48], %fd59;
$L__BB4_27:
	add.s32 	%r57, %r57, 4;
	setp.ne.s32 	%p38, %r57, %r58;
	@%p38 bra 	$L__BB4_19;
$L__BB4_28:
	setp.eq.s32 	%p39, %r14, 0;
	@%p39 bra 	$L__BB4_33;
	shl.b32 	%r53, %r58, 7;
	add.s32 	%r60, %r6, %r53;
	neg.s32 	%r59, %r14;
$L__BB4_30:
	.pragma "nounroll";
	setp.ge.s32 	%p40, %r60, %r4;
	@%p40 bra 	$L__BB4_32;
	mul.wide.s32 	%rd50, %r60, 8;
	add.s64 	%rd51, %rd6, %rd50;
	ld.global.f64 	%fd60, [%rd51];
	abs.f64 	%fd61, %fd60;
	setp.gtu.f64 	%p41, %fd61, %fd2;
	selp.f64 	%fd62, %fd60, 0d0000000000000000, %p41;
	add.s64 	%rd52, %rd7, %rd50;
	st.global.f64 	[%rd52], %fd62;
$L__BB4_32:
	add.s32 	%r60, %r60, 128;
	add.s32 	%r59, %r59, 1;
	setp.eq.s32 	%p42, %r59, 0;
	@%p42 bra 	$L__BB4_33;
	bra.uni 	$L__BB4_30;
$L__BB4_33:
	ret;

}
	// .globl	_ZN3cub18CUB_300001_SM_10006detail9transform16transform_kernelINS2_10policy_hubILb1EN4cuda3std3__45tupleIJN6thrust24THRUST_300001_SM_1000_NS6detail15normal_iteratorINSA_10device_ptrIdEEEEEEEE10policy1000El15to_zero_functorSF_JPdEEEvT0_iT1_T2_DpNS2_10kernel_argIT3_EE
.visible .entry _ZN3cub18CUB_300001_SM_10006detail9transform16transform_kernelINS2_10policy_hubILb1EN4cuda3std3__45tupleIJN6thrust24THRUST_300001_SM_1000_NS6detail15normal_iteratorINSA_10device_ptrIdEEEEEEEE10policy1000El15to_zero_functorSF_JPdEEEvT0_iT1_T2_DpNS2_10kernel_argIT3_EE(
	.param .u64 _ZN3cub18CUB_300001_SM_10006detail9transform16transform_kernelINS2_10policy_hubILb1EN4cuda3std3__45tupleIJN6thrust24THRUST_300001_SM_1000_NS6detail15normal_iteratorINSA_10device_ptrIdEEEEEEEE10policy1000El15to_zero_functorSF_JPdEEEvT0_iT1_T2_DpNS2_10kernel_argIT3_EE_param_0,
	.param .u32 _ZN3cub18CUB_300001_SM_10006detail9transform16transform_kernelINS2_10policy_hubILb1EN4cuda3std3__45tupleIJN6thrust24THRUST_300001_SM_1000_NS6detail15normal_iteratorINSA_10device_ptrIdEEEEEEEE10policy1000El15to_zero_functorSF_JPdEEEvT0_iT1_T2_DpNS2_10kernel_argIT3_EE_param_1,
	.param .align 8 .b8 _ZN3cub18CUB_300001_SM_10006detail9transform16transform_kernelINS2_10policy_hubILb1EN4cuda3std3__45tupleIJN6thrust24THRUST_300001_SM_1000_NS6detail15normal_iteratorINSA_10device_ptrIdEEEEEEEE10policy1000El15to_zero_functorSF_JPdEEEvT0_iT1_T2_DpNS2_10kernel_argIT3_EE_param_2[8],
	.param .align 8 .b8 _ZN3cub18CUB_300001_SM_10006detail9transform16transform_kernelINS2_10policy_hubILb1EN4cuda3std3__45tupleIJN6thrust24THRUST_300001_SM_1000_NS6detail15normal_iteratorINSA_10device_ptrIdEEEEEEEE10policy1000El15to_zero_functorSF_JPdEEEvT0_iT1_T2_DpNS2_10kernel_argIT3_EE_param_3[8],
	.param .align 8 .b8 _ZN3cub18CUB_300001_SM_10006detail9transform16transform_kernelINS2_10policy_hubILb1EN4cuda3std3__45tupleIJN6thrust24THRUST_300001_SM_1000_NS6detail15normal_iteratorINSA_10device_ptrIdEEEEEEEE10policy1000El15to_zero_functorSF_JPdEEEvT0_iT1_T2_DpNS2_10kernel_argIT3_EE_param_4[16]
)
.maxntid 128
{
	.reg .pred 	%p<43>;
	.reg .b32 	%r<61>;
	.reg .b64 	%rd<61>;
	.reg .b64 	%fd<63>;

	ld.param.f64 	%fd2, [_ZN3cub18CUB_300001_SM_10006detail9transform16transform_kernelINS2_10policy_hubILb1EN4cuda3std3__45tupleIJN6thrust24THRUST_300001_SM_1000_NS6detail15normal_iteratorINSA_10device_ptrIdEEEEEEEE10policy1000El15to_zero_functorSF_JPdEEEvT0_iT1_T2_DpNS2_10kernel_argIT3_EE_param_2];
	ld.param.u64 	%rd15, [_ZN3cub18CUB_300001_SM_10006detail9transform16transform_kernelINS2_10policy_hubILb1EN4cuda3std3__45tupleIJN6thrust24THRUST_300001_SM_1000_NS6detail15normal_iteratorINSA_10device_ptrIdEEEEEEEE10policy1000El15to_zero_functorSF_JPdEEEvT0_iT1_T2_DpNS2_10kernel_argIT3_EE_param_0];
	ld.param.u64 	%rd16, [_ZN3cub18CUB_300001_SM_10006detail9transform16transform_kernelINS2_10policy_hubILb1EN4cuda3std3__45tupleIJN6thrust24THRUST_300001_SM_1000_NS6detail15normal_iteratorINSA_10device_ptrIdEEEEEEEE10policy1000El15to_zero_functorSF_JPdEEEvT0_iT1_T2_DpNS2_10kernel_argIT3_EE_param_4];
	ld.param.u64 	%rd17, [_ZN3cub18CUB_300001_SM_10006detail9transform16transform_kernelINS2_10policy_hubILb1EN4cuda3std3__45tupleIJN6thrust24THRUST_300001_SM_1000_NS6detail15normal_iteratorINSA_10device_ptrIdEEEEEEEE10policy1000El15to_zero_functorSF_JPdEEEvT0_iT1_T2_DpNS2_10kernel_argIT3_EE_param_3];
	ld.param.u32 	%r37, [_ZN3cub18CUB_300001_SM_10006detail9transform16transform_kernelINS2_10policy_hubILb1EN4cuda3std3__45tupleIJN6thrust24THRUST_300001_SM_1000_NS6detail15normal_iteratorINSA_10device_ptrIdEEEEEEEE10policy1000El15to_zero_functorSF_JPdEEEvT0_iT1_T2_DpNS2_10kernel_argIT3_EE_param_1];
	cvta.to.global.u64 	%rd1, %rd17;
	cvta.to.global.u64 	%rd2, %rd16;
	shl.b32 	%r1, %r37, 7;
	mov.u32 	%r38, %ctaid.x;
	cvt.u64.u32 	%rd18, %r38;
	cvt.s64.s32 	%rd19, %r1;
	mul.lo.s64 	%rd3, %rd19, %rd18;
	sub.s64 	%rd20, %rd15, %rd3;
	min.s64 	%rd21, %rd20, %rd19;
	cvt.u32.u64 	%r2, %rd21;
	shl.b32 	%r3, %r2, 3;
	mov.u32 	%r4, %tid.x;
	shl.b32 	%r51, %r4, 7;
	setp.ge.s32 	%p1, %r51, %r3;
	@%p1 bra 	$L__BB5_3;
	shl.b64 	%rd22, %rd3, 3;
	add.s64 	%rd23, %rd2, %rd22;
	mul.wide.u32 	%rd24, %r4, 128;
	add.s64 	%rd59, %rd23, %rd24;
$L__BB5_2:
	.pragma "nounroll";
	// begin inline asm
	prefetch.global.L2 [%rd59];
	// end inline asm
	add.s32 	%r51, %r51, 16384;
	add.s64 	%rd59, %rd59, 16384;
	setp.lt.s32 	%p2, %r51, %r3;
	@%p2 bra 	$L__BB5_2;
$L__BB5_3:
	shl.b64 	%rd26, %rd3, 3;
	add.s64 	%rd7, %rd2, %rd26;
	add.s64 	%rd8, %rd1, %rd26;
	setp.eq.s32 	%p3, %r1, %r2;
	@%p3 bra 	$L__BB5_21;
	setp.lt.s32 	%p4, %r37, 1;
	@%p4 bra 	$L__BB5_33;
	and.b32  	%r8, %r37, 3;
	setp.lt.u32 	%p5, %r37, 4;
	mov.b32 	%r58, 0;
	@%p5 bra 	$L__BB5_16;
	and.b32  	%r58, %r37, 2147483644;
	mov.b32 	%r54, 0;
$L__BB5_7:
	shl.b32 	%r41, %r54, 7;
	add.s32 	%r19, %r41, %r4;
	setp.ge.s32 	%p6, %r19, %r2;
	@%p6 bra 	$L__BB5_9;
	mul.wide.s32 	%rd27, %r19, 8;
	add.s64 	%rd28, %rd7, %rd27;
	ld.global.f64 	%fd3, [%rd28];
	abs.f64 	%fd4, %fd3;
	setp.gtu.f64 	%p7, %fd4, %fd2;
	selp.f64 	%fd5, %fd3, 0d0000000000000000, %p7;
	add.s64 	%rd29, %rd8, %rd27;
	st.global.f64 	[%rd29], %fd5;
$L__BB5_9:
	add.s32 	%r20, %r19, 128;
	setp.ge.s32 	%p8, %r20, %r2;
	@%p8 bra 	$L__BB5_11;
	mul.wide.s32 	%rd30, %r20, 8;
	add.s64 	%rd31, %rd7, %rd30;
	ld.global.f64 	%fd6, [%rd31];
	abs.f64 	%fd7, %fd6;
	setp.gtu.f64 	%p9, %fd7, %fd2;
	selp.f64 	%fd8, %fd6, 0d0000000000000000, %p9;
	add.s64 	%rd32, %rd8, %rd30;
	st.global.f64 	[%rd32], %fd8;
$L__BB5_11:
	add.s32 	%r21, %r19, 256;
	setp.ge.s32 	%p10, %r21, %r2;
	@%p10 bra 	$L__BB5_13;
	mul.wide.s32 	%rd33, %r21, 8;
	add.s64 	%rd34, %rd7, %rd33;
	ld.global.f64 	%fd9, [%rd34];
	abs.f64 	%fd10, %fd9;
	setp.gtu.f64 	%p11, %fd10, %fd2;
	selp.f64 	%fd11, %fd9, 0d0000000000000000, %p11;
	add.s64 	%rd35, %rd8, %rd33;
	st.global.f64 	[%rd35], %fd11;
$L__BB5_13:
	add.s32 	%r22, %r19, 384;
	setp.ge.s32 	%p12, %r22, %r2;
	@%p12 bra 	$L__BB5_15;
	mul.wide.s32 	%rd36, %r22, 8;
	add.s64 	%rd37, %rd7, %rd36;
	ld.global.f64 	%fd12, [%rd37];
	abs.f64 	%fd13, %fd12;
	setp.gtu.f64 	%p13, %fd13, %fd2;
	selp.f64 	%fd14, %fd12, 0d0000000000000000, %p13;
	add.s64 	%rd38, %rd8, %rd36;
	st.global.f64 	[%rd38], %fd14;
$L__BB5_15:
	add.s32 	%r54, %r54, 4;
	setp.eq.s32 	%p14, %r54, %r58;
	@%p14 bra 	$L__BB5_16;
	bra.uni 	$L__BB5_7;
$L__BB5_16:
	setp.eq.s32 	%p15, %r8, 0;
	@%p15 bra 	$L__BB5_33;
	shl.b32 	%r42, %r58, 7;
	add.s32 	%r60, %r4, %r42;
	neg.s32 	%r59, %r8;
$L__BB5_18:
	.pragma "nounroll";
	setp.ge.s32 	%p16, %r60, %r2;
	@%p16 bra 	$L__BB5_20;
	mul.wide.s32 	%rd40, %r60, 8;
	add.s64 	%rd41, %rd7, %rd40;
	ld.global.f64 	%fd15, [%rd41];
	abs.f64 	%fd16, %fd15;
	setp.gtu.f64 	%p17, %fd16, %fd2;
	selp.f64 	%fd17, %fd15, 0d0000000000000000, %p17;
	add.s64 	%rd42, %rd8, %rd40;
	st.global.f64 	[%rd42], %fd17;
$L__BB5_20:
	add.s32 	%r60, %r60, 128;
	add.s32 	%r59, %r59, 1;
	setp.ne.s32 	%p18, %r59, 0;
	@%p18 bra 	$L__BB5_18;
	bra.uni 	$L__BB5_33;
$L__BB5_21:
	setp.lt.s32 	%p19, %r37, 1;
	@%p19 bra 	$L__BB5_33;
	and.b32  	%r10, %r37, 7;
	setp.lt.u32 	%p20, %r37, 8;
	mov.b32 	%r56, 0;
	@%p20 bra 	$L__BB5_25;
	and.b32  	%r56, %r37, 2147483640;
	neg.s32 	%r53, %r56;
	mul.wide.u32 	%rd43, %r4, 8;
	add.s64 	%rd60, %rd26, %rd43;
	add.s32 	%r52, %r4, 128;
$L__BB5_24:
	.pragma "nounroll";
	mul.wide.s32 	%rd44, %r52, 8;
	add.s64 	%rd45, %rd26, %rd44;
	add.s64 	%rd46, %rd2, %rd60;
	ld.global.f64 	%fd18, [%rd46];
	abs.f64 	%fd19, %fd18;
	setp.gtu.f64 	%p21, %fd19, %fd2;
	selp.f64 	%fd20, %fd18, 0d0000000000000000, %p21;
	add.s64 	%rd47, %rd1, %rd60;
	st.global.f64 	[%rd47], %fd20;
	add.s64 	%rd48, %rd2, %rd45;
	ld.global.f64 	%fd21, [%rd48];
	abs.f64 	%fd22, %fd21;
	setp.gtu.f64 	%p22, %fd22, %fd2;
	selp.f64 	%fd23, %fd21, 0d0000000000000000, %p22;
	add.s64 	%rd49, %rd1, %rd45;
	st.global.f64 	[%rd49], %fd23;
	ld.global.f64 	%fd24, [%rd48+1024];
	abs.f64 	%fd25, %fd24;
	setp.gtu.f64 	%p23, %fd25, %fd2;
	selp.f64 	%fd26, %fd24, 0d0000000000000000, %p23;
	st.global.f64 	[%rd49+1024], %fd26;
	ld.global.f64 	%fd27, [%rd48+2048];
	abs.f64 	%fd28, %fd27;
	setp.gtu.f64 	%p24, %fd28, %fd2;
	selp.f64 	%fd29, %fd27, 0d0000000000000000, %p24;
	st.global.f64 	[%rd49+2048], %fd29;
	ld.global.f64 	%fd30, [%rd48+3072];
	abs.f64 	%fd31, %fd30;
	setp.gtu.f64 	%p25, %fd31, %fd2;
	selp.f64 	%fd32, %fd30, 0d0000000000000000, %p25;
	st.global.f64 	[%rd49+3072], %fd32;
	ld.global.f64 	%fd33, [%rd48+4096];
	abs.f64 	%fd34, %fd33;
	setp.gtu.f64 	%p26, %fd34, %fd2;
	selp.f64 	%fd35, %fd33, 0d0000000000000000, %p26;
	st.global.f64 	[%rd49+4096], %fd35;
	ld.global.f64 	%fd36, [%rd48+5120];
	abs.f64 	%fd37, %fd36;
	setp.gtu.f64 	%p27, %fd37, %fd2;
	selp.f64 	%fd38, %fd36, 0d0000000000000000, %p27;
	st.global.f64 	[%rd49+5120], %fd38;
	ld.global.f64 	%fd39, [%rd48+6144];
	abs.f64 	%fd40, %fd39;
	setp.gtu.f64 	%p28, %fd40, %fd2;
	selp.f64 	%fd41, %fd39, 0d0000000000000000, %p28;
	st.global.f64 	[%rd49+6144], %fd41;
	add.s32 	%r53, %r53, 8;
	add.s64 	%rd60, %rd60, 8192;
	add.s32 	%r52, %r52, 1024;
	setp.eq.s32 	%p29, %r53, 0;
	@%p29 bra 	$L__BB5_25;
	bra.uni 	$L__BB5_24;
$L__BB5_25:
	setp.eq.s32 	%p30, %r10, 0;
	@%p30 bra 	$L__BB5_33;
	and.b32  	%r25, %r37, 3;
	setp.lt.u32 	%p31, %r10, 4;
	@%p31 bra 	$L__BB5_28;
	shl.b32 	%r44, %r56, 7;
	add.s32 	%r45, %r44, %r4;
	mul.wide.s32 	%rd50, %r45, 8;
	add.s64 	%rd51, %rd7, %rd50;
	ld.global.f64 	%fd42, [%rd51];
	abs.f64 	%fd43, %fd42;
	setp.gtu.f64 	%p32, %fd43, %fd2;
	selp.f64 	%fd44, %fd42, 0d0000000000000000, %p32;
	add.s64 	%rd52, %rd8, %rd50;
	st.global.f64 	[%rd52], %fd44;
	ld.global.f64 	%fd45, [%rd51+1024];
	abs.f64 	%fd46, %fd45;
	setp.gtu.f64 	%p33, %fd46, %fd2;
	selp.f64 	%fd47, %fd45, 0d0000000000000000, %p33;
	st.global.f64 	[%rd52+1024], %fd47;
	ld.global.f64 	%fd48, [%rd51+2048];
	abs.f64 	%fd49, %fd48;
	setp.gtu.f64 	%p34, %fd49, %fd2;
	selp.f64 	%fd50, %fd48, 0d0000000000000000, %p34;
	st.global.f64 	[%rd52+2048], %fd50;
	ld.global.f64 	%fd51, [%rd51+3072];
	abs.f64 	%fd52, %fd51;
	setp.gtu.f64 	%p35, %fd52, %fd2;
	selp.f64 	%fd53, %fd51, 0d0000000000000000, %p35;
	st.global.f64 	[%rd52+3072], %fd53;
	add.s32 	%r56, %r56, 4;
$L__BB5_28:
	setp.eq.s32 	%p36, %r25, 0;
	@%p36 bra 	$L__BB5_33;
	setp.eq.s32 	%p37, %r25, 1;
	@%p37 bra 	$L__BB5_31;
	shl.b32 	%r46, %r56, 7;
	add.s32 	%r47, %r46, %r4;
	mul.wide.s32 	%rd53, %r47, 8;
	add.s64 	%rd54, %rd7, %rd53;
	ld.global.f64 	%fd54, [%rd54];
	abs.f64 	%fd55, %fd54;
	setp.gtu.f64 	%p38, %fd55, %fd2;
	selp.f64 	%fd56, %fd54, 0d0000000000000000, %p38;
	add.s64 	%rd55, %rd8, %rd53;
	st.global.f64 	[%rd55], %fd56;
	ld.global.f64 	%fd57, [%rd54+1024];
	abs.f64 	%fd58, %fd57;
	setp.gtu.f64 	%p39, %fd58, %fd2;
	selp.f64 	%fd59, %fd57, 0d0000000000000000, %p39;
	st.global.f64 	[%rd55+1024], %fd59;
	add.s32 	%r56, %r56, 2;
$L__BB5_31:
	and.b32  	%r48, %r37, 1;
	setp.eq.b32 	%p40, %r48, 1;
	not.pred 	%p41, %p40;
	@%p41 bra 	$L__BB5_33;
	shl.b32 	%r49, %r56, 7;
	add.s32 	%r50, %r49, %r4;
	mul.wide.s32 	%rd56, %r50, 8;
	add.s64 	%rd57, %rd7, %rd56;
	ld.global.f64 	%fd60, [%rd57];
	abs.f64 	%fd61, %fd60;
	setp.gtu.f64 	%p42, %fd61, %fd2;
	selp.f64 	%fd62, %fd60, 0d0000000000000000, %p42;
	add.s64 	%rd58, %rd8, %rd56;
	st.global.f64 	[%rd58], %fd62;
$L__BB5_33:
	ret;

}


// ===== COMPILED SASS (sm_100) =====

	.target	sm_100

	.elftype	@"ET_EXEC"


//--------------------- .note.nv.tkinfo           --------------------------
	.section	.note.nv.tkinfo,"",@"SHT_NOTE"
	.sectionflags	@"SHF_NOTE_NV_TKINFO"
	.tkinfo
        /*0018*/ 	.word	0x00000002
        /*0030*/ 	.string	""
        /*0030*/ 	.string	"ptxas"
        /*0030*/ 	.string	"Cuda compilation tools, release 13.0, V13.0.88"
        /*0030*/ 	.string	"Build cuda_13.0.r13.0/compiler.36424714_0"
        /*0030*/ 	.string	"-arch sm_100 -m 64 "



//--------------------- .note.nv.cuinfo           --------------------------
	.section	.note.nv.cuinfo,"",@"SHT_NOTE"
	.sectionflags	@"SHF_NOTE_NV_CUINFO"
        /*0018*/ 	.short	0x0002
        /*001a*/ 	.short	0x0064
        /*001c*/ 	.short	0x0082
	.zero		2


//--------------------- .nv.info                  --------------------------
	.section	.nv.info,"",@"SHT_CUDA_INFO"
	.align	4


	//----- nvinfo : EIATTR_REGCOUNT
	.align		4
        /*0000*/ 	.byte	0x04, 0x2f
        /*0002*/ 	.short	(.L_46 - .L_45)
	.align		4
.L_45:
        /*0004*/ 	.word	index@(_ZN3cub18CUB_300001_SM_10006detail11EmptyKernelIvEEvv)
        /*0008*/ 	.word	0x00000004


	//----- nvinfo : EIATTR_FRAME_SIZE
	.align		4
.L_46:
        /*000c*/ 	.byte	0x04, 0x11
        /*000e*/ 	.short	(.L_48 - .L_47)
	.align		4
.L_47:
        /*0010*/ 	.word	index@(_ZN3cub18CUB_300001_SM_10006detail11EmptyKernelIvEEvv)
        /*0014*/ 	.word	0x00000000


	//----- nvinfo : EIATTR_REGCOUNT
	.align		4
.L_48:
        /*0018*/ 	.byte	0x04, 0x2f
        /*001a*/ 	.short	(.L_50 - .L_49)
	.align		4
.L_49:
        /*001c*/ 	.word	index@(_ZN3cub18CUB_300001_SM_10006detail8for_each13static_kernelINS2_12policy_hub_t12policy_500_tEmN6thrust24THRUST_300001_SM_1000_NS8cuda_cub20__uninitialized_fill7functorINS7_10device_ptrIdEEdEEEEvT0_T1_)
        /*0020*/ 	.word	0x00000009


	//----- nvinfo : EIATTR_FRAME_SIZE
	.align		4
.L_50:
        /*0024*/ 	.byte	0x04, 0x11
        /*0026*/ 	.short	(.L_52 - .L_51)
	.align		4
.L_51:
        /*0028*/ 	.word	index@(_ZN3cub18CUB_300001_SM_10006detail8for_each13static_kernelINS2_12policy_hub_t12policy_500_tEmN6thrust24THRUST_300001_SM_1000_NS8cuda_cub20__uninitialized_fill7functorINS7_10device_ptrIdEEdEEEEvT0_T1_)
        /*002c*/ 	.word	0x00000000


	//----- nvinfo : EIATTR_REGCOUNT
	.align		4
.L_52:
        /*0030*/ 	.byte	0x04, 0x2f
        /*0032*/ 	.short	(.L_54 - .L_53)
	.align		4
.L_53:
        /*0034*/ 	.word	index@(_ZN3cub18CUB_300001_SM_10006detail9transform16transform_kernelINS2_10policy_hubILb1EN4cuda3std3__45tupleIJN6thrust24THRUST_300001_SM_1000_NS6detail15normal_iteratorINSA_10device_ptrIdEEEESF_EEEE10policy1000Ei13daxpy_functorSF_JPdSK_EEEvT0_iT1_T2_DpNS2_10kernel_argIT3_EE)
        /*0038*/ 	.word	0x00000020


	//----- nvinfo : EIATTR_FRAME_SIZE
	.align		4
.L_54:
        /*003c*/ 	.byte	0x04, 0x11
        /*003e*/ 	.short	(.L_56 - .L_55)
	.align		4
.L_55:
        /*0040*/ 	.word	index@(_ZN3cub18CUB_300001_SM_10006detail9transform16transform_kernelINS2_10policy_hubILb1EN4cuda3std3__45tupleIJN6thrust24THRUST_300001_SM_1000_NS6detail15normal_iteratorINSA_10device_ptrIdEEEESF_EEEE10policy1000Ei13daxpy_functorSF_JPdSK_EEEvT0_iT1_T2_DpNS2_10kernel_argIT3_EE)
        /*0044*/ 	.word	0x00000000


	//----- nvinfo : EIATTR_REGCOUNT
	.align		4
.L_56:
        /*0048*/ 	.byte	0x04, 0x2f
        /*004a*/ 	.short	(.L_58 - .L_57)
	.align		4
.L_57:
        /*004c*/ 	.word	index@(_ZN3cub18CUB_300001_SM_10006detail9transform16transform_kernelINS2_10policy_hubILb1EN4cuda3std3__45tupleIJN6thrust24THRUST_300001_SM_1000_NS6detail15normal_iteratorINSA_10device_ptrIdEEEESF_EEEE10policy1000El13daxpy_functorSF_JPdSK_EEEvT0_iT1_T2_DpNS2_10kernel_argIT3_EE)
        /*0050*/ 	.word	0x00000020


	//----- nvinfo : EIATTR_FRAME_SIZE
	.align		4
.L_58:
        /*0054*/ 	.byte	0x04, 0x11
        /*0056*/ 	.short	(.L_60 - .L_59)
	.align		4
.L_59:
        /*0058*/ 	.word	index@(_ZN3cub18CUB_300001_SM_10006detail9transform16transform_kernelINS2_10policy_hubILb1EN4cuda3std3__45tupleIJN6thrust24THRUST_300001_SM_1000_NS6detail15normal_iteratorINSA_10device_ptrIdEEEESF_EEEE10policy1000El13daxpy_functorSF_JPdSK_EEEvT0_iT1_T2_DpNS2_10kernel_argIT3_EE)
        /*005c*/ 	.word	0x00000000


	//----- nvinfo : EIATTR_REGCOUNT
	.align		4
.L_60:
        /*0060*/ 	.byte	0x04, 0x2f
        /*0062*/ 	.short	(.L_62 - .L_61)
	.align		4
.L_61:
        /*0064*/ 	.word	index@(_ZN3cub18CUB_300001_SM_10006detail9transform16transform_kernelINS2_10policy_hubILb1EN4cuda3std3__45tupleIJN6thrust24THRUST_300001_SM_1000_NS6detail15normal_iteratorINSA_10device_ptrIdEEEEEEEE10policy1000Ei15to_zero_functorSF_JPdEEEvT0_iT1_T2_DpNS2_10kernel_argIT3_EE)
        /*0068*/ 	.word	0x0000001e


	//----- nvinfo : EIATTR_FRAME_SIZE
	.align		4
.L_62:
        /*006c*/ 	.byte	0x04, 0x11
        /*006e*/ 	.short	(.L_64 - .L_63)
	.align		4
.L_63:
        /*0070*/ 	.word	index@(_ZN3cub18CUB_300001_SM_10006detail9transform16transform_kernelINS2_10policy_hubILb1EN4cuda3std3__45tupleIJN6thrust24THRUST_300001_SM_1000_NS6detail15normal_iteratorINSA_10device_ptrIdEEEEEEEE10policy1000Ei15to_zero_functorSF_JPdEEEvT0_iT1_T2_DpNS2_10kernel_argIT3_EE)
        /*0074*/ 	.word	0x00000000


	//----- nvinfo : EIATTR_REGCOUNT
	.align		4
.L_64:
        /*0078*/ 	.byte	0x04, 0x2f
        /*007a*/ 	.short	(.L_66 - .L_65)
	.align		4
.L_65:
        /*007c*/ 	.word	index@(_ZN3cub18CUB_300001_SM_10006detail9transform16transform_kernelINS2_10policy_hubILb1EN4cuda3std3__45tupleIJN6thrust24THRUST_300001_SM_1000_NS6detail15normal_iteratorINSA_10device_ptrIdEEEEEEEE10policy1000El15to_zero_functorSF_JPdEEEvT0_iT1_T2_DpNS2_10kernel_argIT3_EE)
        /*0080*/ 	.word	0x0000001e


	//----- nvinfo : EIATTR_FRAME_SIZE
	.align		4
.L_66:
        /*0084*/ 	.byte	0x04, 0x11
        /*0086*/ 	.short	(.L_68 - .L_67)
	.align		4
.L_67:
        /*0088*/ 	.word	index@(_ZN3cub18CUB_300001_SM_10006detail9transform16transform_kernelINS2_10policy_hubILb1EN4cuda3std3__45tupleIJN6thrust24THRUST_300001_SM_1000_NS6detail15normal_iteratorINSA_10device_ptrIdEEEEEEEE10policy1000El15to_zero_functorSF_JPdEEEvT0_iT1_T2_DpNS2_10kernel_argIT3_EE)
        /*008c*/ 	.word	0x00000000


	//----- nvinfo : EIATTR_MIN_STACK_SIZE
	.align		4
.L_68:
        /*0090*/ 	.byte	0x04, 0x12
        /*0092*/ 	.short	(.L_70 - .L_69)
	.align		4
.L_69:
        /*0094*/ 	.word	index@(_ZN3cub18CUB_300001_SM_10006detail9transform16transform_kernelINS2_10policy_hubILb1EN4cuda3std3__45tupleIJN6thrust24THRUST_300001_SM_1000_NS6detail15normal_iteratorINSA_10device_ptrIdEEEEEEEE10policy1000El15to_zero_functorSF_JPdEEEvT0_iT1_T2_DpNS2_10kernel_argIT3_EE)
        /*0098*/ 	.word	0x00000000


	//----- nvinfo : EIATTR_MIN_STACK_SIZE
	.align		4
.L_70:
        /*009c*/ 	.byte	0x04, 0x12
        /*009e*/ 	.short	(.L_72 - .L_71)
	.align		4
.L_71:
        /*00a0*/ 	.word	index@(_ZN3cub18CUB_300001_SM_10006detail9transform16transform_kernelINS2_10policy_hubILb1EN4cuda3std3__45tupleIJN6thrust24THRUST_300001_SM_1000_NS6detail15normal_iteratorINSA_10device_ptrIdEEEEEEEE10policy1000Ei15to_zero_functorSF_JPdEEEvT0_iT1_T2_DpNS2_10kernel_argIT3_EE)
        /*00a4*/ 	.word	0x00000000


	//----- nvinfo : EIATTR_MIN_STACK_SIZE
	.align		4
.L_72:
        /*00a8*/ 	.byte	0x04, 0x12
        /*00aa*/ 	.short	(.L_74 - .L_73)
	.align		4
.L_73:
        /*00ac*/ 	.word	index@(_ZN3cub18CUB_300001_SM_10006detail9transform16transform_kernelINS2_10policy_hubILb1EN4cuda3std3__45tupleIJN6thrust24THRUST_300001_SM_1000_NS6detail15normal_iteratorINSA_10device_ptrIdEEEESF_EEEE10policy1000El13daxpy_functorSF_JPdSK_EEEvT0_iT1_T2_DpNS2_10kernel_argIT3_EE)
        /*00b0*/ 	.word	0x00000000


	//----- nvinfo : EIATTR_MIN_STACK_SIZE
	.align		4
.L_74:
        /*00b4*/ 	.byte	0x04, 0x12
        /*00b6*/ 	.short	(.L_76 - .L_75)
	.align		4
.L_75:
        /*00b8*/ 	.word	index@(_ZN3cub18CUB_300001_SM_10006detail9transform16transform_kernelINS2_10policy_hubILb1EN4cuda3std3__45tupleIJN6thrust24THRUST_300001_SM_1000_NS6detail15normal_iteratorINSA_10device_ptrIdEEEESF_EEEE10policy1000Ei13daxpy_functorSF_JPdSK_EEEvT0_iT1_T2_DpNS2_10kernel_argIT3_EE)
        /*00bc*/ 	.word	0x00000000


	//----- nvinfo : EIATTR_MIN_STACK_SIZE
	.align		4
.L_76:
        /*00c0*/ 	.byte	0x04, 0x12
        /*00c2*/ 	.short	(.L_78 - .L_77)
	.align		4
.L_77:
        /*00c4*/ 	.word	index@(_ZN3cub18CUB_300001_SM_10006detail8for_each13static_kernelINS2_12policy_hub_t12policy_500_tEmN6thrust24THRUST_300001_SM_1000_NS8cuda_cub20__uninitialized_fill7functorINS7_10device_ptrIdEEdEEEEvT0_T1_)
        /*00c8*/ 	.word	0x00000000


	//----- nvinfo : EIATTR_MIN_STACK_SIZE
	.align		4
.L_78:
        /*00cc*/ 	.byte	0x04, 0x12
        /*00ce*/ 	.short	(.L_80 - .L_79)
	.align		4
.L_79:
        /*00d0*/ 	.word	index@(_ZN3cub18CUB_300001_SM_10006detail11EmptyKernelIvEEvv)
        /*00d4*/ 	.word	0x00000000
.L_80:


//--------------------- .nv.compat                --------------------------
	.section	.nv.compat,"",@"SHT_CUDA_COMPAT_INFO"
	.align	4
        /*0000*/ 	.byte	0x02, 0x09, 0x00, 0x00, 0x02, 0x02, 0x01, 0x00, 0x02, 0x05, 0x05, 0x00, 0x03, 0x07, 0x01, 0x01
        /*0010*/ 	.byte	0x02, 0x03, 0x00, 0x00, 0x02, 0x06, 0x01, 0x00, 0x04, 0x0b, 0x08, 0x00, 0x01, 0x00, 0x00, 0x00
        /*0020*/ 	.byte	0x00, 0x00, 0x00, 0x00


//--------------------- .nv.info._ZN3cub18CUB_300001_SM_10006detail9transform16transform_kernelINS2_10policy_hubILb1EN4cuda3std3__45tupleIJN6thrust24THRUST_300001_SM_1000_NS6detail15normal_iteratorINSA_10device_ptrIdEEEEEEEE10policy1000El15to_zero_functorSF_JPdEEEvT0_iT1_T2_DpNS2_10kernel_argIT3_EE --------------------------
	.section	.nv.info._ZN3cub18CUB_300001_SM_10006detail9transform16transform_kernelINS2_10policy_hubILb1EN4cuda3std3__45tupleIJN6thrust24THRUST_300001_SM_1000_NS6detail15normal_iteratorINSA_10device_ptrIdEEEEEEEE10policy1000El15to_zero_functorSF_JPdEEEvT0_iT1_T2_DpNS2_10kernel_argIT3_EE,"",@"SHT_CUDA_INFO"
	.sectionflags	@""
	.align	4


	//----- nvinfo : EIATTR_CUDA_API_VERSION
	.align		4
        /*0000*/ 	.byte	0x04, 0x37
        /*0002*/ 	.short	(.L_82 - .L_81)
.L_81:
        /*0004*/ 	.word	0x00000082


	//----- nvinfo : EIATTR_KPARAM_INFO
	.align		4
.L_82:
        /*0008*/ 	.byte	0x04, 0x17
        /*000a*/ 	.short	(.L_84 - .L_83)
.L_83:
        /*000c*/ 	.word	0x00000000
        /*0010*/ 	.short	0x0004
        /*0012*/ 	.short	0x0020
        /*0014*/ 	.byte	0x00, 0xf0, 0x41, 0x00


	//----- nvinfo : EIATTR_KPARAM_INFO
	.align		4
.L_84:
        /*0018*/ 	.byte	0x04, 0x17
        /*001a*/ 	.short	(.L_86 - .L_85)
.L_85:
        /*001c*/ 	.word	0x00000000
        /*0020*/ 	.short	0x0003
        /*0022*/ 	.short	0x0018
        /*0024*/ 	.byte	0x00, 0xf0, 0x21, 0x00


	//----- nvinfo : EIATTR_KPARAM_INFO
	.align		4
.L_86:
        /*0028*/ 	.byte	0x04, 0x17
        /*002a*/ 	.short	(.L_88 - .L_87)
.L_87:
        /*002c*/ 	.word	0x00000000
        /*0030*/ 	.short	0x0002
        /*0032*/ 	.short	0x0010
        /*0034*/ 	.byte	0x00, 0xf0, 0x21, 0x00


	//----- nvinfo : EIATTR_KPARAM_INFO
	.align		4
.L_88:
        /*0038*/ 	.byte	0x04, 0x17
        /*003a*/ 	.short	(.L_90 - .L_89)
.L_89:
        /*003c*/ 	.word	0x00000000
        /*0040*/ 	.short	0x0001
        /*0042*/ 	.short	0x0008
        /*0044*/ 	.byte	0x00, 0xf0, 0x11, 0x00


	//----- nvinfo : EIATTR_KPARAM_INFO
	.align		4
.L_90:
        /*0048*/ 	.byte	0x04, 0x17
        /*004a*/ 	.short	(.L_92 - .L_91)
.L_91:
        /*004c*/ 	.word	0x00000000
        /*0050*/ 	.short	0x0000
        /*0052*/ 	.short	0x0000
        /*0054*/ 	.byte	0x00, 0xf0, 0x21, 0x00


	//----- nvinfo : EIATTR_SPARSE_MMA_MASK
	.align		4
.L_92:
        /*0058*/ 	.byte	0x03, 0x50
        /*005a*/ 	.short	0x0000


	//----- nvinfo : EIATTR_MAXREG_COUNT
	.align		4
        /*005c*/ 	.byte	0x03, 0x1b
        /*005e*/ 	.short	0x00ff


	//----- nvinfo : EIATTR_MERCURY_ISA_VERSION
	.align		4
        /*0060*/ 	.byte	0x03, 0x5f
        /*0062*/ 	.short	0x0101


	//----- nvinfo : EIATTR_VRC_CTA_INIT_COUNT
	.align		4
        /*0064*/ 	.byte	0x02, 0x4a
	.zero		1
	.zero		1


	//----- nvinfo : EIATTR_EXIT_INSTR_OFFSETS
	.align		4
        /*0068*/ 	.byte	0x04, 0x1c
        /*006a*/ 	.short	(.L_94 - .L_93)


	//   ....[0]....
.L_93:
        /*006c*/ 	.word	0x000002b0


	//   ....[1]....
        /*0070*/ 	.word	0x000018a0


	//   ....[2]....
        /*0074*/ 	.word	0x000019a0


	//   ....[3]....
        /*0078*/ 	.word	0x000019c0


	//   ....[4]....
        /*007c*/ 	.word	0x00001df0


	//   ....[5]....
        /*0080*/ 	.word	0x00001fd0


	//   ....[6]....
        /*0084*/ 	.word	0x00002110


	//   ....[7]....
        /*0088*/ 	.word	0x000021b0


	//----- nvinfo : EIATTR_MAX_THREADS
	.align		4
.L_94:
        /*008c*/ 	.byte	0x04, 0x05
        /*008e*/ 	.short	(.L_96 - .L_95)
.L_95:
        /*0090*/ 	.word	0x00000080
        /*0094*/ 	.word	0x00000001
        /*0098*/ 	.word	0x00000001


	//----- nvinfo : EIATTR_CRS_STACK_SIZE
	.align		4
.L_96:
        /*009c*/ 	.byte	0x04, 0x1e
        /*009e*/ 	.short	(.L_98 - .L_97)
.L_97:
        /*00a0*/ 	.word	0x00000000


	//----- nvinfo : EIATTR_CBANK_PARAM_SIZE
	.align		4
.L_98:
        /*00a4*/ 	.byte	0x03, 0x19
        /*00a6*/ 	.short	0x0030


	//----- nvinfo : EIATTR_PARAM_CBANK
	.align		4
        /*00a8*/ 	.byte	0x04, 0x0a
        /*00aa*/ 	.short	(.L_100 - .L_99)
	.align		4
.L_99:
        /*00ac*/ 	.word	index@(.nv.constant0._ZN3cub18CUB_300001_SM_10006detail9transform16transform_kernelINS2_10policy_hubILb1EN4cuda3std3__45tupleIJN6thrust24THRUST_300001_SM_1000_NS6detail15normal_iteratorINSA_10device_ptrIdEEEEEEEE10policy1000El15to_zero_functorSF_JPdEEEvT0_iT1_T2_DpNS2_10kernel_argIT3_EE)
        /*00b0*/ 	.short	0x0380
        /*00b2*/ 	.short	0x0030


	//----- nvinfo : EIATTR_SW_WAR
	.align		4
.L_100:
        /*00b4*/ 	.byte	0x04, 0x36
        /*00b6*/ 	.short	(.L_102 - .L_101)
.L_101:
        /*00b8*/ 	.word	0x00000008
.L_102:


//--------------------- .nv.info._ZN3cub18CUB_300001_SM_10006detail9transform16transform_kernelINS2_10policy_hubILb1EN4cuda3std3__45tupleIJN6thrust24THRUST_300001_SM_1000_NS6detail15normal_iteratorINSA_10device_ptrIdEEEEEEEE10policy1000Ei15to_zero_functorSF_JPdEEEvT0_iT1_T2_DpNS2_10kernel_argIT3_EE --------------------------
	.section	.nv.info._ZN3cub18CUB_300001_SM_10006detail9transform16transform_kernelINS2_10policy_hubILb1EN4cuda3std3__45tupleIJN6thrust24THRUST_300001_SM_1000_NS6detail15normal_iteratorINSA_10device_ptrIdEEEEEEEE10policy1000Ei15to_zero_functorSF_JPdEEEvT0_iT1_T2_DpNS2_10kernel_argIT3_EE,"",@"SHT_CUDA_INFO"
	.sectionflags	@""
	.align	4


	//----- nvinfo : EIATTR_CUDA_API_VERSION
	.align		4
        /*0000*/ 	.byte	0x04, 0x37
        /*0002*/ 	.short	(.L_104 - .L_103)
.L_103:
        /*0004*/ 	.word	0x00000082


	//----- nvinfo : EIATTR_KPARAM_INFO
	.align		4
.L_104:
        /*0008*/ 	.byte	0x04, 0x17
        /*000a*/ 	.short	(.L_106 - .L_105)
.L_105:
        /*000c*/ 	.word	0x00000000
        /*0010*/ 	.short	0x0004
        /*0012*/ 	.short	0x0018
        /*0014*/ 	.byte	0x00, 0xf0, 0x41, 0x00


	//----- nvinfo : EIATTR_KPARAM_INFO
	.align		4
.L_106:
        /*0018*/ 	.byte	0x04, 0x17
        /*001a*/ 	.short	(.L_108 - .L_107)
.L_107:
        /*001c*/ 	.word	0x00000000
        /*0020*/ 	.short	0x0003
        /*0022*/ 	.short	0x0010
        /*0024*/ 	.byte	0x00, 0xf0, 0x21, 0x00


	//----- nvinfo : EIATTR_KPARAM_INFO
	.align		4
.L_108:
        /*0028*/ 	.byte	0x04, 0x17
        /*002a*/ 	.short	(.L_110 - .L_109)
.L_109:
        /*002c*/ 	.word	0x00000000
        /*0030*/ 	.short	0x0002
        /*0032*/ 	.short	0x0008
        /*0034*/ 	.byte	0x00, 0xf0, 0x21, 0x00


	//----- nvinfo : EIATTR_KPARAM_INFO
	.align		4
.L_110:
        /*0038*/ 	.byte	0x04, 0x17
        /*003a*/ 	.short	(.L_112 - .L_111)
.L_111:
        /*003c*/ 	.word	0x00000000
        /*0040*/ 	.short	0x0001
        /*0042*/ 	.short	0x0004
        /*0044*/ 	.byte	0x00, 0xf0, 0x11, 0x00


	//----- nvinfo : EIATTR_KPARAM_INFO
	.align		4
.L_112:
        /*0048*/ 	.byte	0x04, 0x17
        /*004a*/ 	.short	(.L_114 - .L_113)
.L_113:
        /*004c*/ 	.word	0x00000000
        /*0050*/ 	.short	0x0000
        /*0052*/ 	.short	0x0000
        /*0054*/ 	.byte	0x00, 0xf0, 0x11, 0x00


	//----- nvinfo : EIATTR_SPARSE_MMA_MASK
	.align		4
.L_114:
        /*0058*/ 	.byte	0x03, 0x50
        /*005a*/ 	.short	0x0000


	//----- nvinfo : EIATTR_MAXREG_COUNT
	.align		4
        /*005c*/ 	.byte	0x03, 0x1b
        /*005e*/ 	.short	0x00ff


	//----- nvinfo : EIATTR_MERCURY_ISA_VERSION
	.align		4
        /*0060*/ 	.byte	0x03, 0x5f
        /*0062*/ 	.short	0x0101


	//----- nvinfo : EIATTR_VRC_CTA_INIT_COUNT
	.align		4
        /*0064*/ 	.byte	0x02, 0x4a
	.zero		1
	.zero		1


	//----- nvinfo : EIATTR_EXIT_INSTR_OFFSETS
	.align		4
        /*0068*/ 	.byte	0x04, 0x1c
        /*006a*/ 	.short	(.L_116 - .L_115)


	//   ....[0]....
.L_115:
        /*006c*/ 	.word	0x00000210


	//   ....[1]....
        /*0070*/ 	.word	0x00000640


	//   ....[2]....
        /*0074*/ 	.word	0x00000820


	//   ....[3]....
        /*0078*/ 	.word	0x00000960


	//   ....[4]....
        /*007c*/ 	.word	0x00000a00


	//   ....[5]....
        /*0080*/ 	.word	0x00000a20


	//   ....[6]....
        /*0084*/ 	.word	0x00001d80


	//   ....[7]....
        /*0088*/ 	.word	0x00001e60


	//----- nvinfo : EIATTR_MAX_THREADS
	.align		4
.L_116:
        /*008c*/ 	.byte	0x04, 0x05
        /*008e*/ 	.short	(.L_118 - .L_117)
.L_117:
        /*0090*/ 	.word	0x00000080
        /*0094*/ 	.word	0x00000001
        /*0098*/ 	.word	0x00000001


	//----- nvinfo : EIATTR_CRS_STACK_SIZE
	.align		4
.L_118:
        /*009c*/ 	.byte	0x04, 0x1e
        /*009e*/ 	.short	(.L_120 - .L_119)
.L_119:
        /*00a0*/ 	.word	0x00000000


	//----- nvinfo : EIATTR_CBANK_PARAM_SIZE
	.align		4
.L_120:
        /*00a4*/ 	.byte	0x03, 0x19
        /*00a6*/ 	.short	0x0028


	//----- nvinfo : EIATTR_PARAM_CBANK
	.align		4
        /*00a8*/ 	.byte	0x04, 0x0a
        /*00aa*/ 	.short	(.L_122 - .L_121)
	.align		4
.L_121:
        /*00ac*/ 	.word	index@(.nv.constant0._ZN3cub18CUB_300001_SM_10006detail9transform16transform_kernelINS2_10policy_hubILb1EN4cuda3std3__45tupleIJN6thrust24THRUST_300001_SM_1000_NS6detail15normal_iteratorINSA_10device_ptrIdEEEEEEEE10policy1000Ei15to_zero_functorSF_JPdEEEvT0_iT1_T2_DpNS2_10kernel_argIT3_EE)
        /*00b0*/ 	.short	0x0380
        /*00b2*/ 	.short	0x0028


	//----- nvinfo : EIATTR_SW_WAR
	.align		4
.L_122:
        /*00b4*/ 	.byte	0x04, 0x36
        /*00b6*/ 	.short	(.L_124 - .L_123)
.L_123:
        /*00b8*/ 	.word	0x00000008
.L_124:


//--------------------- .nv.info._ZN3cub18CUB_300001_SM_10006detail9transform16transform_kernelINS2_10policy_hubILb1EN4cuda3std3__45tupleIJN6thrust24THRUST_300001_SM_1000_NS6detail15normal_iteratorINSA_10device_ptrIdEEEESF_EEEE10policy1000El13daxpy_functorSF_JPdSK_EEEvT0_iT1_T2_DpNS2_10kernel_argIT3_EE --------------------------
	.section	.nv.info._ZN3cub18CUB_300001_SM_10006detail9transform16transform_kernelINS2_10policy_hubILb1EN4cuda3std3__45tupleIJN6thrust24THRUST_300001_SM_1000_NS6detail15normal_iteratorINSA_10device_ptrIdEEEESF_EEEE10policy1000El13daxpy_functorSF_JPdSK_EEEvT0_iT1_T2_DpNS2_10kernel_argIT3_EE,"",@"SHT_CUDA_INFO"
	.sectionflags	@""
	.align	4


	//----- nvinfo : EIATTR_CUDA_API_VERSION
	.align		4
        /*0000*/ 	.byte	0x04, 0x37
        /*0002*/ 	.short	(.L_126 - .L_125)
.L_125:
        /*0004*/ 	.word	0x00000082


	//----- nvinfo : EIATTR_KPARAM_INFO
	.align		4
.L_126:
        /*0008*/ 	.byte	0x04, 0x17
        /*000a*/ 	.short	(.L_128 - .L_127)
.L_127:
        /*000c*/ 	.word	0x00000000
        /*0010*/ 	.short	0x0005
        /*0012*/ 	.short	0x0030
        /*0014*/ 	.byte	0x00, 0xf0, 0x41, 0x00


	//----- nvinfo : EIATTR_KPARAM_INFO
	.align		4
.L_128:
        /*0018*/ 	.byte	0x04, 0x17
        /*001a*/ 	.short	(.L_130 - .L_129)
.L_129:
        /*001c*/ 	.word	0x00000000
        /*0020*/ 	.short	0x0004
        /*0022*/ 	.short	0x0020
        /*0024*/ 	.byte	0x00, 0xf0, 0x41, 0x00


	//----- nvinfo : EIATTR_KPARAM_INFO
	.align		4
.L_130:
        /*0028*/ 	.byte	0x04, 0x17
        /*002a*/ 	.short	(.L_132 - .L_131)
.L_131:
        /*002c*/ 	.word	0x00000000
        /*0030*/ 	.short	0x0003
        /*0032*/ 	.short	0x0018
        /*0034*/ 	.byte	0x00, 0xf0, 0x21, 0x00


	//----- nvinfo : EIATTR_KPARAM_INFO
	.align		4
.L_132:
        /*0038*/ 	.byte	0x04, 0x17
        /*003a*/ 	.short	(.L_134 - .L_133)
.L_133:
        /*003c*/ 	.word	0x00000000
        /*0040*/ 	.short	0x0002
        /*0042*/ 	.short	0x0010
        /*0044*/ 	.byte	0x00, 0xf0, 0x21, 0x00


	//----- nvinfo : EIATTR_KPARAM_INFO
	.align		4
.L_134:
        /*0048*/ 	.byte	0x04, 0x17
        /*004a*/ 	.short	(.L_136 - .L_135)
.L_135:
        /*004c*/ 	.word	0x00000000
        /*0050*/ 	.short	0x0001
        /*0052*/ 	.short	0x0008
        /*0054*/ 	.byte	0x00, 0xf0, 0x11, 0x00


	//----- nvinfo : EIATTR_KPARAM_INFO
	.align		4
.L_136:
        /*0058*/ 	.byte	0x04, 0x17
        /*005a*/ 	.short	(.L_138 - .L_137)
.L_137:
        /*005c*/ 	.word	0x00000000
        /*0060*/ 	.short	0x0000
        /*0062*/ 	.short	0x0000
        /*0064*/ 	.byte	0x00, 0xf0, 0x21, 0x00


	//----- nvinfo : EIATTR_SPARSE_MMA_MASK
	.align		4
.L_138:
        /*0068*/ 	.byte	0x03, 0x50
        /*006a*/ 	.short	0x0000


	//----- nvinfo : EIATTR_MAXREG_COUNT
	.align		4
        /*006c*/ 	.byte	0x03, 0x1b
        /*006e*/ 	.short	0x00ff


	//----- nvinfo : EIATTR_MERCURY_ISA_VERSION
	.align		4
        /*0070*/ 	.byte	0x03, 0x5f
        /*0072*/ 	.short	0x0101


	//----- nvinfo : EIATTR_VRC_CTA_INIT_COUNT
	.align		4
        /*0074*/ 	.byte	0x02, 0x4a
	.zero		1
	.zero		1


	//----- nvinfo : EIATTR_EXIT_INSTR_OFFSETS
	.align		4
        /*0078*/ 	.byte	0x04, 0x1c
        /*007a*/ 	.short	(.L_140 - .L_139)


	//   ....[0]....
.L_139:
        /*007c*/ 	.word	0x000003f0


	//   ....[1]....
        /*0080*/ 	.word	0x00000ca0


	//   ....[2]....
        /*0084*/ 	.word	0x00000f90


	//   ....[3]....
        /*0088*/ 	.word	0x00001130


	//   ....[4]....
        /*008c*/ 	.word	0x00001160


	//   ....[5]....
        /*0090*/ 	.word	0x000011f0


	//   ....[6]....
        /*0094*/ 	.word	0x00001210


	//   ....[7]....
        /*0098*/ 	.word	0x000016c0


	//   ....[8]....
        /*009c*/ 	.word	0x00001920


	//   ....[9]....
        /*00a0*/ 	.word	0x00001a50


	//   ....[10]....
        /*00a4*/ 	.word	0x00001af0


	//----- nvinfo : EIATTR_MAX_THREADS
	.align		4
.L_140:
        /*00a8*/ 	.byte	0x04, 0x05
        /*00aa*/ 	.short	(.L_142 - .L_141)
.L_141:
        /*00ac*/ 	.word	0x00000080
        /*00b0*/ 	.word	0x00000001
        /*00b4*/ 	.word	0x00000001


	//----- nvinfo : EIATTR_CRS_STACK_SIZE
	.align		4
.L_142:
        /*00b8*/ 	.byte	0x04, 0x1e
        /*00ba*/ 	.short	(.L_144 - .L_143)
.L_143:
        /*00bc*/ 	.word	0x00000000


	//----- nvinfo : EIATTR_CBANK_PARAM_SIZE
	.align		4
.L_144:
        /*00c0*/ 	.byte	0x03, 0x19
        /*00c2*/ 	.short	0x0040


	//----- nvinfo : EIATTR_PARAM_CBANK
	.align		4
        /*00c4*/ 	.byte	0x04, 0x0a
        /*00c6*/ 	.short	(.L_146 - .L_145)
	.align		4
.L_145:
        /*00c8*/ 	.word	index@(.nv.constant0._ZN3cub18CUB_300001_SM_10006detail9transform16transform_kernelINS2_10policy_hubILb1EN4cuda3std3__45tupleIJN6thrust24THRUST_300001_SM_1000_NS6detail15normal_iteratorINSA_10device_ptrIdEEEESF_EEEE10policy1000El13daxpy_functorSF_JPdSK_EEEvT0_iT1_T2_DpNS2_10kernel_argIT3_EE)
        /*00cc*/ 	.short	0x0380
        /*00ce*/ 	.short	0x0040


	//----- nvinfo : EIATTR_SW_WAR
	.align		4
.L_146:
        /*00d0*/ 	.byte	0x04, 0x36
        /*00d2*/ 	.short	(.L_148 - .L_147)
.L_147:
        /*00d4*/ 	.word	0x00000008
.L_148:


//--------------------- .nv.info._ZN3cub18CUB_300001_SM_10006detail9transform16transform_kernelINS2_10policy_hubILb1EN4cuda3std3__45tupleIJN6thrust24THRUST_300001_SM_1000_NS6detail15normal_iteratorINSA_10device_ptrIdEEEESF_EEEE10policy1000Ei13daxpy_functorSF_JPdSK_EEEvT0_iT1_T2_DpNS2_10kernel_argIT3_EE --------------------------
	.section	.nv.info._ZN3cub18CUB_300001_SM_10006detail9transform16transform_kernelINS2_10policy_hubILb1EN4cuda3std3__45tupleIJN6thrust24THRUST_300001_SM_1000_NS6detail15normal_iteratorINSA_10device_ptrIdEEEESF_EEEE10policy1000Ei13daxpy_functorSF_JPdSK_EEEvT0_iT1_T2_DpNS2_10kernel_argIT3_EE,"",@"SHT_CUDA_INFO"
	.sectionflags	@""
	.align	4


	//----- nvinfo : EIATTR_CUDA_API_VERSION
	.align		4
        /*0000*/ 	.byte	0x04, 0x37
        /*0002*/ 	.short	(.L_150 - .L_149)
.L_149:
        /*0004*/ 	.word	0x00000082


	//----- nvinfo : EIATTR_KPARAM_INFO
	.align		4
.L_150:
        /*0008*/ 	.byte	0x04, 0x17
        /*000a*/ 	.short	(.L_152 - .L_151)
.L_151:
        /*000c*/ 	.word	0x00000000
        /*0010*/ 	.short	0x0005
        /*0012*/ 	.short	0x0028
        /*0014*/ 	.byte	0x00, 0xf0, 0x41, 0x00


	//----- nvinfo : EIATTR_KPARAM_INFO
	.align		4
.L_152:
        /*0018*/ 	.byte	0x04, 0x17
        /*001a*/ 	.short	(.L_154 - .L_153)
.L_153:
        /*001c*/ 	.word	0x00000000
        /*0020*/ 	.short	0x0004
        /*0022*/ 	.short	0x0018
        /*0024*/ 	.byte	0x00, 0xf0, 0x41, 0x00


	//----- nvinfo : EIATTR_KPARAM_INFO
	.align		4
.L_154:
        /*0028*/ 	.byte	0x04, 0x17
        /*002a*/ 	.short	(.L_156 - .L_155)
.L_155:
        /*002c*/ 	.word	0x00000000
        /*0030*/ 	.short	0x0003
        /*0032*/ 	.short	0x0010
        /*0034*/ 	.byte	0x00, 0xf0, 0x21, 0x00


	//----- nvinfo : EIATTR_KPARAM_INFO
	.align		4
.L_156:
        /*0038*/ 	.byte	0x04, 0x17
        /*003a*/ 	.short	(.L_158 - .L_157)
.L_157:
        /*003c*/ 	.word	0x00000000
        /*0040*/ 	.short	0x0002
        /*0042*/ 	.short	0x0008
        /*0044*/ 	.byte	0x00, 0xf0, 0x21, 0x00


	//----- nvinfo : EIATTR_KPARAM_INFO
	.align		4
.L_158:
        /*0048*/ 	.byte	0x04, 0x17
        /*004a*/ 	.short	(.L_160 - .L_159)
.L_159:
        /*004c*/ 	.word	0x00000000
        /*0050*/ 	.short	0x0001
        /*0052*/ 	.short	0x0004
        /*0054*/ 	.byte	0x00, 0xf0, 0x11, 0x00


	//----- nvinfo : EIATTR_KPARAM_INFO
	.align		4
.L_160:
        /*0058*/ 	.byte	0x04, 0x17
        /*005a*/ 	.short	(.L_162 - .L_161)
.L_161:
        /*005c*/ 	.word	0x00000000
        /*0060*/ 	.short	0x0000
        /*0062*/ 	.short	0x0000
        /*0064*/ 	.byte	0x00, 0xf0, 0x11, 0x00


	//----- nvinfo : EIATTR_SPARSE_MMA_MASK
	.align		4
.L_162:
        /*0068*/ 	.byte	0x03, 0x50
        /*006a*/ 	.short	0x0000


	//----- nvinfo : EIATTR_MAXREG_COUNT
	.align		4
        /*006c*/ 	.byte	0x03, 0x1b
        /*006e*/ 	.short	0x00ff


	//----- nvinfo : EIATTR_MERCURY_ISA_VERSION
	.align		4
        /*0070*/ 	.byte	0x03, 0x5f
        /*0072*/ 	.short	0x0101


	//----- nvinfo : EIATTR_VRC_CTA_INIT_COUNT
	.align		4
        /*0074*/ 	.byte	0x02, 0x4a
	.zero		1
	.zero		1


	//----- nvinfo : EIATTR_EXIT_INSTR_OFFSETS
	.align		4
        /*0078*/ 	.byte	0x04, 0x1c
        /*007a*/ 	.short	(.L_164 - .L_163)


	//   ....[0]....
.L_163:
        /*007c*/ 	.word	0x00000310


	//   ....[1]....
        /*0080*/ 	.word	0x00000850


	//   ....[2]....
        /*0084*/ 	.word	0x00000aa0


	//   ....[3]....
        /*0088*/ 	.word	0x00000bd0


	//   ....[4]....
        /*008c*/ 	.word	0x00000c70


	//   ....[5]....
        /*0090*/ 	.word	0x00000ca0


	//   ....[6]....
        /*0094*/ 	.word	0x00001200


	//   ....[7]....
        /*0098*/ 	.word	0x000014f0


	//   ....[8]....
        /*009c*/ 	.word	0x00001690


	//   ....[9]....
        /*00a0*/ 	.word	0x000016c0


	//   ....[10]....
        /*00a4*/ 	.word	0x00001750


	//----- nvinfo : EIATTR_MAX_THREADS
	.align		4
.L_164:
        /*00a8*/ 	.byte	0x04, 0x05
        /*00aa*/ 	.short	(.L_166 - .L_165)
.L_165:
        /*00ac*/ 	.word	0x00000080
        /*00b0*/ 	.word	0x00000001
        /*00b4*/ 	.word	0x00000001


	//----- nvinfo : EIATTR_CRS_STACK_SIZE
	.align		4
.L_166:
        /*00b8*/ 	.byte	0x04, 0x1e
        /*00ba*/ 	.short	(.L_168 - .L_167)
.L_167:
        /*00bc*/ 	.word	0x00000000


	//----- nvinfo : EIATTR_CBANK_PARAM_SIZE
	.align		4
.L_168:
        /*00c0*/ 	.byte	0x03, 0x19
        /*00c2*/ 	.short	0x0038


	//----- nvinfo : EIATTR_PARAM_CBANK
	.align		4
        /*00c4*/ 	.byte	0x04, 0x0a
        /*00c6*/ 	.short	(.L_170 - .L_169)
	.align		4
.L_169:
        /*00c8*/ 	.word	index@(.nv.constant0._ZN3cub18CUB_300001_SM_10006detail9transform16transform_kernelINS2_10policy_hubILb1EN4cuda3std3__45tupleIJN6thrust24THRUST_300001_SM_1000_NS6detail15normal_iteratorINSA_10device_ptrIdEEEESF_EEEE10policy1000Ei13daxpy_functorSF_JPdSK_EEEvT0_iT1_T2_DpNS2_10kernel_argIT3_EE)
        /*00cc*/ 	.short	0x0380
        /*00ce*/ 	.short	0x0038


	//----- nvinfo : EIATTR_SW_WAR
	.align		4
.L_170:
        /*00d0*/ 	.byte	0x04, 0x36
        /*00d2*/ 	.short	(.L_172 - .L_171)
.L_171:
        /*00d4*/ 	.word	0x00000008
.L_172:


//--------------------- .nv.info._ZN3cub18CUB_300001_SM_10006detail8for_each13static_kernelINS2_12policy_hub_t12policy_500_tEmN6thrust24THRUST_300001_SM_1000_NS8cuda_cub20__uninitialized_fill7functorINS7_10device_ptrIdEEdEEEEvT0_T1_ --------------------------
	.section	.nv.info._ZN3cub18CUB_300001_SM_10006detail8for_each13static_kernelINS2_12policy_hub_t12policy_500_tEmN6thrust24THRUST_300001_SM_1000_NS8cuda_cub20__uninitialized_fill7functorINS7_10device_ptrIdEEdEEEEvT0_T1_,"",@"SHT_CUDA_INFO"
	.sectionflags	@""
	.align	4


	//----- nvinfo : EIATTR_CUDA_API_VERSION
	.align		4
        /*0000*/ 	.byte	0x04, 0x37
        /*0002*/ 	.short	(.L_174 - .L_173)
.L_173:
        /*0004*/ 	.word	0x00000082


	//----- nvinfo : EIATTR_KPARAM_INFO
	.align		4
.L_174:
        /*0008*/ 	.byte	0x04, 0x17
        /*000a*/ 	.short	(.L_176 - .L_175)
.L_175:
        /*000c*/ 	.word	0x00000000
        /*0010*/ 	.short	0x0001
        /*0012*/ 	.short	0x0008
        /*0014*/ 	.byte	0x00, 0xf0, 0x41, 0x00


	//----- nvinfo : EIATTR_KPARAM_INFO
	.align		4
.L_176:
        /*0018*/ 	.byte	0x04, 0x17
        /*001a*/ 	.short	(.L_178 - .L_177)
.L_177:
        /*001c*/ 	.word	0x00000000
        /*0020*/ 	.short	0x0000
        /*0022*/ 	.short	0x0000
        /*0024*/ 	.byte	0x00, 0xf0, 0x21, 0x00


	//----- nvinfo : EIATTR_SPARSE_MMA_MASK
	.align		4
.L_178:
        /*0028*/ 	.byte	0x03, 0x50
        /*002a*/ 	.short	0x0000


	//----- nvinfo : EIATTR_MAXREG_COUNT
	.align		4
        /*002c*/ 	.byte	0x03, 0x1b
        /*002e*/ 	.short	0x00ff


	//----- nvinfo : EIATTR_MERCURY_ISA_VERSION
	.align		4
        /*0030*/ 	.byte	0x03, 0x5f
        /*0032*/ 	.short	0x0101


	//----- nvinfo : EIATTR_VRC_CTA_INIT_COUNT
	.align		4
        /*0034*/ 	.byte	0x02, 0x4a
	.zero		1
	.zero		1


	//----- nvinfo : EIATTR_EXIT_INSTR_OFFSETS
	.align		4
        /*0038*/ 	.byte	0x04, 0x1c
        /*003a*/ 	.short	(.L_180 - .L_179)


	//   ....[0]....
.L_179:
        /*003c*/ 	.word	0x00000130


	//   ....[1]....
        /*0040*/ 	.word	0x00000230


	//   ....[2]....
        /*0044*/ 	.word	0x00000260


	//----- nvinfo : EIATTR_MAX_THREADS
	.align		4
.L_180:
        /*0048*/ 	.byte	0x04, 0x05
        /*004a*/ 	.short	(.L_182 - .L_181)
.L_181:
        /*004c*/ 	.word	0x00000100
        /*0050*/ 	.word	0x00000001
        /*0054*/ 	.word	0x00000001


	//----- nvinfo : EIATTR_CBANK_PARAM_SIZE
	.align		4
.L_182:
        /*0058*/ 	.byte	0x03, 0x19
        /*005a*/ 	.short	0x0018


	//----- nvinfo : EIATTR_PARAM_CBANK
	.align		4
        /*005c*/ 	.byte	0x04, 0x0a
        /*005e*/ 	.short	(.L_184 - .L_183)
	.align		4
.L_183:
        /*0060*/ 	.word	index@(.nv.constant0._ZN3cub18CUB_300001_SM_10006detail8for_each13static_kernelINS2_12policy_hub_t12policy_500_tEmN6thrust24THRUST_300001_SM_1000_NS8cuda_cub20__uninitialized_fill7functorINS7_10device_ptrIdEEdEEEEvT0_T1_)
        /*0064*/ 	.short	0x0380
        /*0066*/ 	.short	0x0018


	//----- nvinfo : EIATTR_SW_WAR
	.align		4
.L_184:
        /*0068*/ 	.byte	0x04, 0x36
        /*006a*/ 	.short	(.L_186 - .L_185)
.L_185:
        /*006c*/ 	.word	0x00000008
.L_186:


//--------------------- .nv.info._ZN3cub18CUB_300001_SM_10006detail11EmptyKernelIvEEvv --------------------------
	.section	.nv.info._ZN3cub18CUB_300001_SM_10006detail11EmptyKernelIvEEvv,"",@"SHT_CUDA_INFO"
	.sectionflags	@""
	.align	4


	//----- nvinfo : EIATTR_CUDA_API_VERSION
	.align		4
        /*0000*/ 	.byte	0x04, 0x37
        /*0002*/ 	.short	(.L_188 - .L_187)
.L_187:
        /*0004*/ 	.word	0x00000082


	//----- nvinfo : EIATTR_SPARSE_MMA_MASK
	.align		4
.L_188:
        /*0008*/ 	.byte	0x03, 0x50
        /*000a*/ 	.short	0x0000


	//----- nvinfo : EIATTR_MAXREG_COUNT
	.align		4
        /*000c*/ 	.byte	0x03, 0x1b
        /*000e*/ 	.short	0x00ff


	//----- nvinfo : EIATTR_MERCURY_ISA_VERSION
	.align		4
        /*0010*/ 	.byte	0x03, 0x5f
        /*0012*/ 	.short	0x0101


	//----- nvinfo : EIATTR_VRC_CTA_INIT_COUNT
	.align		4
        /*0014*/ 	.byte	0x02, 0x4a
	.zero		1
	.zero		1


	//----- nvinfo : EIATTR_EXIT_INSTR_OFFSETS
	.align		4
        /*0018*/ 	.byte	0x04, 0x1c
        /*001a*/ 	.short	(.L_190 - .L_189)


	//   ....[0]....
.L_189:
        /*001c*/ 	.word	0x00000010


	//----- nvinfo : EIATTR_SW_WAR
	.align		4
.L_190:
        /*0020*/ 	.byte	0x04, 0x36
        /*0022*/ 	.short	(.L_192 - .L_191)
.L_191:
        /*0024*/ 	.word	0x00000008
.L_192:


//--------------------- .nv.callgraph             --------------------------
	.section	.nv.callgraph,"",@"SHT_CUDA_CALLGRAPH"
	.align	4
	.sectionentsize	8
	.align		4
        /*0000*/ 	.word	0x00000000
	.align		4
        /*0004*/ 	.word	0xffffffff
	.align		4
        /*0008*/ 	.word	0x00000000
	.align		4
        /*000c*/ 	.word	0xfffffffe
	.align		4
        /*0010*/ 	.word	0x00000000
	.align		4
        /*0014*/ 	.word	0xfffffffd
	.align		4
        /*0018*/ 	.word	0x00000000
	.align		4
        /*001c*/ 	.word	0xfffffffc


//--------------------- .nv.constant4             --------------------------
	.section	.nv.constant4,"a",@progbits
	.align	8
	.align		8
.nv.constant4:
        /*0000*/ 	.dword	_ZN34_INTERNAL_1a2623e4_4_k_cu_c7ac91fc4cuda3std3__45__cpo5beginE
	.align		8
        /*0008*/ 	.dword	_ZN34_INTERNAL_1a2623e4_4_k_cu_c7ac91fc4cuda3std3__45__cpo3endE
	.align		8
        /*0010*/ 	.dword	_ZN34_INTERNAL_1a2623e4_4_k_cu_c7ac91fc4cuda3std3__45__cpo6cbeginE
	.align		8
        /*0018*/ 	.dword	_ZN34_INTERNAL_1a2623e4_4_k_cu_c7ac91fc4cuda3std3__45__cpo4cendE
	.align		8
        /*0020*/ 	.dword	_ZN34_INTERNAL_1a2623e4_4_k_cu_c7ac91fc4cuda3std3__45__cpo6rbeginE
	.align		8
        /*0028*/ 	.dword	_ZN34_INTERNAL_1a2623e4_4_k_cu_c7ac91fc4cuda3std3__45__cpo4rendE
	.align		8
        /*0030*/ 	.dword	_ZN34_INTERNAL_1a2623e4_4_k_cu_c7ac91fc4cuda3std3__45__cpo7crbeginE
	.align		8
        /*0038*/ 	.dword	_ZN34_INTERNAL_1a2623e4_4_k_cu_c7ac91fc4cuda3std3__45__cpo5crendE
	.align		8
        /*0040*/ 	.dword	_ZN34_INTERNAL_1a2623e4_4_k_cu_c7ac91fc4cuda3std3__436_GLOBAL__N__1a2623e4_4_k_cu_c7ac91fc6ignoreE
	.align		8
        /*0048*/ 	.dword	_ZN34_INTERNAL_1a2623e4_4_k_cu_c7ac91fc4cuda3std3__419piecewise_constructE
	.align		8
        /*0050*/ 	.dword	_ZN34_INTERNAL_1a2623e4_4_k_cu_c7ac91fc4cuda3std3__48in_placeE
	.align		8
        /*0058*/ 	.dword	_ZN34_INTERNAL_1a2623e4_4_k_cu_c7ac91fc4cuda3std3__420unreachable_sentinelE
	.align		8
        /*0060*/ 	.dword	_ZN34_INTERNAL_1a2623e4_4_k_cu_c7ac91fc4cuda3std3__47nulloptE
	.align		8
        /*0068*/ 	.dword	_ZN34_INTERNAL_1a2623e4_4_k_cu_c7ac91fc4cuda3std3__48unexpectE
	.align		8
        /*0070*/ 	.dword	_ZN34_INTERNAL_1a2623e4_4_k_cu_c7ac91fc4cuda3std6ranges3__45__cpo4swapE
	.align		8
        /*0078*/ 	.dword	_ZN34_INTERNAL_1a2623e4_4_k_cu_c7ac91fc4cuda3std6ranges3__45__cpo9iter_moveE
	.align		8
        /*0080*/ 	.dword	_ZN34_INTERNAL_1a2623e4_4_k_cu_c7ac91fc4cuda3std6ranges3__45__cpo5beginE
	.align		8
        /*0088*/ 	.dword	_ZN34_INTERNAL_1a2623e4_4_k_cu_c7ac91fc4cuda3std6ranges3__45__cpo3endE
	.align		8
        /*0090*/ 	.dword	_ZN34_INTERNAL_1a2623e4_4_k_cu_c7ac91fc4cuda3std6ranges3__45__cpo6cbeginE
	.align		8
        /*0098*/ 	.dword	_ZN34_INTERNAL_1a2623e4_4_k_cu_c7ac91fc4cuda3std6ranges3__45__cpo4cendE
	.align		8
        /*00a0*/ 	.dword	_ZN34_INTERNAL_1a2623e4_4_k_cu_c7ac91fc4cuda3std6ranges3__45__cpo7advanceE
	.align		8
        /*00a8*/ 	.dword	_ZN34_INTERNAL_1a2623e4_4_k_cu_c7ac91fc4cuda3std6ranges3__45__cpo9iter_swapE
	.align		8
        /*00b0*/ 	.dword	_ZN34_INTERNAL_1a2623e4_4_k_cu_c7ac91fc4cuda3std6ranges3__45__cpo4nextE
	.align		8
        /*00b8*/ 	.dword	_ZN34_INTERNAL_1a2623e4_4_k_cu_c7ac91fc4cuda3std6ranges3__45__cpo4prevE
	.align		8
        /*00c0*/ 	.dword	_ZN34_INTERNAL_1a2623e4_4_k_cu_c7ac91fc4cuda3std6ranges3__45__cpo4dataE
	.align		8
        /*00c8*/ 	.dword	_ZN34_INTERNAL_1a2623e4_4_k_cu_c7ac91fc4cuda3std6ranges3__45__cpo5cdataE
	.align		8
        /*00d0*/ 	.dword	_ZN34_INTERNAL_1a2623e4_4_k_cu_c7ac91fc4cuda3std6ranges3__45__cpo4sizeE
	.align		8
        /*00d8*/ 	.dword	_ZN34_INTERNAL_1a2623e4_4_k_cu_c7ac91fc4cuda3std6ranges3__45__cpo5ssizeE
	.align		8
        /*00e0*/ 	.dword	_ZN34_INTERNAL_1a2623e4_4_k_cu_c7ac91fc4cuda3std6ranges3__45__cpo8distanceE
	.align		8
        /*00e8*/ 	.dword	_ZN34_INTERNAL_1a2623e4_4_k_cu_c7ac91fc6thrust24THRUST_300001_SM_1000_NS8cuda_cub3parE
	.align		8
        /*00f0*/ 	.dword	_ZN34_INTERNAL_1a2623e4_4_k_cu_c7ac91fc6thrust24THRUST_300001_SM_1000_NS8cuda_cub10par_nosyncE
	.align		8
        /*00f8*/ 	.dword	_ZN34_INTERNAL_1a2623e4_4_k_cu_c7ac91fc6thrust24THRUST_300001_SM_1000_NS6system6detail10sequential3seqE
	.align		8
        /*0100*/ 	.dword	_ZN34_INTERNAL_1a2623e4_4_k_cu_c7ac91fc6thrust24THRUST_300001_SM_1000_NS6system3cpp3parE
	.align		8
        /*0108*/ 	.dword	_ZN34_INTERNAL_1a2623e4_4_k_cu_c7ac91fc6thrust24THRUST_300001_SM_1000_NS12placeholders2_1E
	.align		8
        /*0110*/ 	.dword	_ZN34_INTERNAL_1a2623e4_4_k_cu_c7ac91fc6thrust24THRUST_300001_SM_1000_NS12placeholders2_2E
	.align		8
        /*0118*/ 	.dword	_ZN34_INTERNAL_1a2623e4_4_k_cu_c7ac91fc6thrust24THRUST_300001_SM_1000_NS12placeholders2_3E
	.align		8
        /*0120*/ 	.dword	_ZN34_INTERNAL_1a2623e4_4_k_cu_c7ac91fc6thrust24THRUST_300001_SM_1000_NS12placeholders2_4E
	.align		8
        /*0128*/ 	.dword	_ZN34_INTERNAL_1a2623e4_4_k_cu_c7ac91fc6thrust24THRUST_300001_SM_1000_NS12placeholders2_5E
	.align		8
        /*0130*/ 	.dword	_ZN34_INTERNAL_1a2623e4_4_k_cu_c7ac91fc6thrust24THRUST_300001_SM_1000_NS12placeholders2_6E
	.align		8
        /*0138*/ 	.dword	_ZN34_INTERNAL_1a2623e4_4_k_cu_c7ac91fc6thrust24THRUST_300001_SM_1000_NS12placeholders2_7E
	.align		8
        /*0140*/ 	.dword	_ZN34_INTERNAL_1a2623e4_4_k_cu_c7ac91fc6thrust24THRUST_300001_SM_1000_NS12placeholders2_8E
	.align		8
        /*0148*/ 	.dword	_ZN34_INTERNAL_1a2623e4_4_k_cu_c7ac91fc6thrust24THRUST_300001_SM_1000_NS12placeholders2_9E
	.align		8
        /*0150*/ 	.dword	_ZN34_INTERNAL_1a2623e4_4_k_cu_c7ac91fc6thrust24THRUST_300001_SM_1000_NS12placeholders3_10E
	.align		8
        /*0158*/ 	.dword	_ZN34_INTERNAL_1a2623e4_4_k_cu_c7ac91fc6thrust24THRUST_300001_SM_1000_NS3seqE
	.align		8
        /*0160*/ 	.dword	_ZN34_INTERNAL_1a2623e4_4_k_cu_c7ac91fc6thrust24THRUST_300001_SM_1000_NS6deviceE


//--------------------- .text._ZN3cub18CUB_300001_SM_10006detail9transform16transform_kernelINS2_10policy_hubILb1EN4cuda3std3__45tupleIJN6thrust24THRUST_300001_SM_1000_NS6detail15normal_iteratorINSA_10device_ptrIdEEEEEEEE10policy1000El15to_zero_functorSF_JPdEEEvT0_iT1_T2_DpNS2_10kernel_argIT3_EE --------------------------
	.section	.text._ZN3cub18CUB_300001_SM_10006detail9transform16transform_kernelINS2_10policy_hubILb1EN4cuda3std3__45tupleIJN6thrust24THRUST_300001_SM_1000_NS6detail15normal_iteratorINSA_10device_ptrIdEEEEEEEE10policy1000El15to_zero_functorSF_JPdEEEvT0_iT1_T2_DpNS2_10kernel_argIT3_EE,"ax",@progbits
	.align	128
        .global         _ZN3cub18CUB_300001_SM_10006detail9transform16transform_kernelINS2_10policy_hubILb1EN4cuda3std3__45tupleIJN6thrust24THRUST_300001_SM_1000_NS6detail15normal_iteratorINSA_10device_ptrIdEEEEEEEE10policy1000El15to_zero_functorSF_JPdEEEvT0_iT1_T2_DpNS2_10kernel_argIT3_EE
        .type           _ZN3cub18CUB_300001_SM_10006detail9transform16transform_kernelINS2_10policy_hubILb1EN4cuda3std3__45tupleIJN6thrust24THRUST_300001_SM_1000_NS6detail15normal_iteratorINSA_10device_ptrIdEEEEEEEE10policy1000El15to_zero_functorSF_JPdEEEvT0_iT1_T2_DpNS2_10kernel_argIT3_EE,@function
        .size           _ZN3cub18CUB_300001_SM_10006detail9transform16transform_kernelINS2_10policy_hubILb1EN4cuda3std3__45tupleIJN6thrust24THRUST_300001_SM_1000_NS6detail15normal_iteratorINSA_10device_ptrIdEEEEEEEE10policy1000El15to_zero_functorSF_JPdEEEvT0_iT1_T2_DpNS2_10kernel_argIT3_EE,(.L_x_67 - _ZN3cub18CUB_300001_SM_10006detail9transform16transform_kernelINS2_10policy_hubILb1EN4cuda3std3__45tupleIJN6thrust24THRUST_300001_SM_1000_NS6detail15normal_iteratorINSA_10device_ptrIdEEEEEEEE10policy1000El15to_zero_functorSF_JPdEEEvT0_iT1_T2_DpNS2_10kernel_argIT3_EE)
        .other          _ZN3cub18CUB_300001_SM_10006detail9transform16transform_kernelINS2_10policy_hubILb1EN4cuda3std3__45tupleIJN6thrust24THRUST_300001_SM_1000_NS6detail15normal_iteratorINSA_10device_ptrIdEEEEEEEE10policy1000El15to_zero_functorSF_JPdEEEvT0_iT1_T2_DpNS2_10kernel_argIT3_EE,@"STO_CUDA_ENTRY STV_DEFAULT"
_ZN3cub18CUB_300001_SM_10006detail9transform16transform_kernelINS2_10policy_hubILb1EN4cuda3std3__45tupleIJN6thrust24THRUST_300001_SM_1000_NS6detail15normal_iteratorINSA_10device_ptrIdEEEEEEEE10policy1000El15to_zero_functorSF_JPdEEEvT0_iT1_T2_DpNS2_10kernel_argIT3_EE:
.text._ZN3cub18CUB_300001_SM_10006detail9transform16transform_kernelINS2_10policy_hubILb1EN4cuda3std3__45tupleIJN6thrust24THRUST_300001_SM_1000_NS6detail15normal_iteratorINSA_10device_ptrIdEEEEEEEE10policy1000El15to_zero_functorSF_JPdEEEvT0_iT1_T2_DpNS2_10kernel_argIT3_EE:
[----:B------:R-:W-:Y:S08]  /*0000*/  LDC R1, c[0x0][0x37c] ;  /* 0x0000df00ff017b82 */ /* 0x000ff00000000800 */
[----:B------:R-:W0:Y:S01]  /*0010*/  LDC R0, c[0x0][0x388] ;  /* 0x0000e200ff007b82 */ /* 0x000e220000000800 */
[----:B------:R-:W1:Y:S01]  /*0020*/  LDCU.64 UR6, c[0x0][0x380] ;  /* 0x00007000ff0677ac */ /* 0x000e620008000a00 */
[----:B------:R-:W2:Y:S01]  /*0030*/  S2R R15, SR_TID.X ;  /* 0x00000000000f7919 */ /* 0x000ea20000002100 */
[----:B------:R-:W-:Y:S05]  /*0040*/  BSSY.RECONVERGENT B0, `(.L_x_0) ;  /* 0x000001a000007945 */ /* 0x000fea0003800200 */
[----:B------:R-:W3:Y:S01]  /*0050*/  S2UR UR4, SR_CTAID.X ;  /* 0x00000000000479c3 */ /* 0x000ee20000002500 */
[----:B0-----:R-:W-:-:S05]  /*0060*/  IMAD.SHL.U32 R5, R0, 0x80, RZ ;  /* 0x0000008000057824 */ /* 0x001fca00078e00ff */
[----:B------:R-:W-:Y:S01]  /*0070*/  SHF.R.S32.HI R4, RZ, 0x1f, R5 ;  /* 0x0000001fff047819 */ /* 0x000fe20000011405 */
[----:B---3--:R-:W-:-:S04]  /*0080*/  IMAD.WIDE.U32 R2, R5, UR4, RZ ;  /* 0x0000000405027c25 */ /* 0x008fc8000f8e00ff */
[----:B------:R-:W-:Y:S01]  /*0090*/  IMAD R11, R4, UR4, RZ ;  /* 0x00000004040b7c24 */ /* 0x000fe2000f8e02ff */
[----:B-1----:R-:W-:Y:S01]  /*00a0*/  IADD3 R8, P1, PT, -R2, UR6, RZ ;  /* 0x0000000602087c10 */ /* 0x002fe2000ff3e1ff */
[----:B--2---:R-:W-:Y:S02]  /*00b0*/  IMAD.SHL.U32 R9, R15, 0x80, RZ ;  /* 0x000000800f097824 */ /* 0x004fe400078e00ff */
[----:B------:R-:W-:Y:S01]  /*00c0*/  IMAD.IADD R11, R3, 0x1, R11 ;  /* 0x00000001030b7824 */ /* 0x000fe200078e020b */
[----:B------:R-:W-:-:S04]  /*00d0*/  ISETP.LT.U32.AND P0, PT, R8, R5, PT ;  /* 0x000000050800720c */ /* 0x000fc80003f01070 */
[----:B------:R-:W-:-:S04]  /*00e0*/  IADD3.X R7, PT, PT, ~R11, UR7, RZ, P1, !PT ;  /* 0x000000070b077c10 */ /* 0x000fc80008ffe5ff */
[----:B------:R-:W-:-:S04]  /*00f0*/  ISETP.LT.AND.EX P0, PT, R7, R4, PT, P0 ;  /* 0x000000040700720c */ /* 0x000fc80003f01300 */
[----:B------:R-:W-:-:S05]  /*0100*/  SEL R8, R8, R5, P0 ;  /* 0x0000000508087207 */ /* 0x000fca0000000000 */
[----:B------:R-:W-:-:S05]  /*0110*/  IMAD.SHL.U32 R4, R8, 0x8, RZ ;  /* 0x0000000808047824 */ /* 0x000fca00078e00ff */
[----:B------:R-:W-:-:S13]  /*0120*/  ISETP.GE.AND P0, PT, R9, R4, PT ;  /* 0x000000040900720c */ /* 0x000fda0003f06270 */
[----:B------:R-:W-:Y:S05]  /*0130*/  @P0 BRA `(.L_x_1) ;  /* 0x0000000000280947 */ /* 0x000fea0003800000 */
[----:B------:R-:W0:Y:S02]  /*0140*/  LDC.64 R6, c[0x0][0x3a0] ;  /* 0x0000e800ff067b82 */ /* 0x000e240000000a00 */
[----:B0-----:R-:W-:-:S04]  /*0150*/  LEA R6, P0, R2, R6, 0x3 ;  /* 0x0000000602067211 */ /* 0x001fc800078018ff */
[----:B------:R-:W-:-:S03]  /*0160*/  LEA.HI.X R7, R2, R7, R11, 0x3, P0 ;  /* 0x0000000702077211 */ /* 0x000fc600000f1c0b */
[----:B------:R-:W-:-:S07]  /*0170*/  IMAD.WIDE.U32 R6, R15, 0x80, R6 ;  /* 0x000000800f067825 */ /* 0x000fce00078e0006 */
.L_x_2:
[----:B------:R-:W-:Y:S01]  /*0180*/  VIADD R9, R9, 0x4000 ;  /* 0x0000400009097836 */ /* 0x000fe20000000000 */
[----:B------:R0:W-:Y:S04]  /*0190*/  CCTL.E.PF2 [R6] ;  /* 0x000000000600798f */ /* 0x0001e80000800100 */
[----:B------:R-:W-:Y:S02]  /*01a0*/  ISETP.GE.AND P0, PT, R9, R4, PT ;  /* 0x000000040900720c */ /* 0x000fe40003f06270 */
[----:B0-----:R-:W-:-:S05]  /*01b0*/  IADD3 R6, P1, PT, R6, 0x4000, RZ ;  /* 0x0000400006067810 */ /* 0x001fca0007f3e0ff */
[----:B------:R-:W-:-:S06]  /*01c0*/  IMAD.X R7, RZ, RZ, R7, P1 ;  /* 0x000000ffff077224 */ /* 0x000fcc00008e0607 */
[----:B------:R-:W-:Y:S05]  /*01d0*/  @!P0 BRA `(.L_x_2) ;  /* 0xfffffffc00e88947 */ /* 0x000fea000383ffff */
.L_x_1:
[----:B------:R-:W-:Y:S05]  /*01e0*/  BSYNC.RECONVERGENT B0 ;  /* 0x0000000000007941 */ /* 0x000fea0003800200 */
.L_x_0:
[----:B------:R-:W0:Y:S01]  /*01f0*/  LDCU.64 UR8, c[0x0][0x3a0] ;  /* 0x00007400ff0877ac */ /* 0x000e220008000a00 */
[----:B------:R-:W-:Y:S01]  /*0200*/  ISETP.NE.AND P0, PT, R5, R8, PT ;  /* 0x000000080500720c */ /* 0x000fe20003f05270 */
[C---:B------:R-:W-:Y:S01]  /*0210*/  IMAD.SHL.U32 R6, R2.reuse, 0x8, RZ ;  /* 0x0000000802067824 */ /* 0x040fe200078e00ff */
[----:B------:R-:W-:Y:S01]  /*0220*/  SHF.L.U64.HI R7, R2, 0x3, R11 ;  /* 0x0000000302077819 */ /* 0x000fe2000001020b */
[----:B------:R-:W1:Y:S01]  /*0230*/  LDCU.64 UR6, c[0x0][0x398] ;  /* 0x00007300ff0677ac */ /* 0x000e620008000a00 */
[----:B------:R-:W2:Y:S02]  /*0240*/  LDCU.64 UR4, c[0x0][0x358] ;  /* 0x00006b00ff0477ac */ /* 0x000ea40008000a00 */
[C---:B0-----:R-:W-:Y:S02]  /*0250*/  IADD3 R4, P1, PT, R6.reuse, UR8, RZ ;  /* 0x0000000806047c10 */ /* 0x041fe4000ff3e0ff */
[----:B-1----:R-:W-:Y:S02]  /*0260*/  IADD3 R2, P2, PT, R6, UR6, RZ ;  /* 0x0000000606027c10 */ /* 0x002fe4000ff5e0ff */
[----:B------:R-:W-:-:S02]  /*0270*/  IADD3.X R5, PT, PT, R7, UR9, RZ, P1, !PT ;  /* 0x0000000907057c10 */ /* 0x000fc40008ffe4ff */
[----:B------:R-:W-:Y:S01]  /*0280*/  IADD3.X R3, PT, PT, R7, UR7, RZ, P2, !PT ;  /* 0x0000000707037c10 */ /* 0x000fe200097fe4ff */
[----:B--2---:R-:W-:Y:S08]  /*0290*/  @!P0 BRA `(.L_x_3) ;  /* 0x0000001400c48947 */ /* 0x004ff00003800000 */
[----:B------:R-:W-:-:S13]  /*02a0*/  ISETP.GE.AND P0, PT, R0, 0x1, PT ;  /* 0x000000010000780c */ /* 0x000fda0003f06270 */
[----:B------:R-:W-:Y:S05]  /*02b0*/  @!P0 EXIT ;  /* 0x000000000000894d */ /* 0x000fea0003800000 */
[C---:B------:R-:W-:Y:S01]  /*02c0*/  ISETP.GE.U32.AND P0, PT, R0.reuse, 0x4, PT ;  /* 0x000000040000780c */ /* 0x040fe20003f06070 */
[----:B------:R-:W-:Y:S01]  /*02d0*/  IMAD.MOV.U32 R10, RZ, RZ, RZ ;  /* 0x000000ffff0a7224 */ /* 0x000fe200078e00ff */
[----:B------:R-:W-:-:S11]  /*02e0*/  LOP3.LUT R6, R0, 0x3, RZ, 0xc0, !PT ;  /* 0x0000000300067812 */ /* 0x000fd600078ec0ff */
[----:B------:R-:W-:Y:S05]  /*02f0*/  @!P0 BRA `(.L_x_4) ;  /* 0x0000001400648947 */ /* 0x000fea0003800000 */
[----:B------:R-:W-:-:S13]  /*0300*/  ISETP.GE.AND P2, PT, R15, R8, PT ;  /* 0x000000080f00720c */ /* 0x000fda0003f46270 */
[C---:B------:R-:W-:Y:S01]  /*0310*/  @!P2 IMAD.WIDE R10, R15.reuse, 0x8, R4 ;  /* 0x000000080f0aa825 */ /* 0x040fe200078e0204 */
[----:B------:R-:W0:Y:S05]  /*0320*/  @!P2 LDC.64 R12, c[0x0][0x390] ;  /* 0x0000e400ff0cab82 */ /* 0x000e2a0000000a00 */
[----:B------:R-:W0:Y:S01]  /*0330*/  @!P2 LDG.E.64 R10, desc[UR4][R10.64] ;  /* 0x000000040a0aa981 */ /* 0x000e22000c1e1b00 */
[----:B------:R-:W-:-:S05]  /*0340*/  VIADD R7, R15, 0x80 ;  /* 0x000000800f077836 */ /* 0x000fca0000000000 */
[----:B------:R-:W-:-:S13]  /*0350*/  ISETP.GE.AND P0, PT, R7, R8, PT ;  /* 0x000000080700720c */ /* 0x000fda0003f06270 */
[----:B------:R-:W-:Y:S01]  /*0360*/  @!P0 IMAD.WIDE R16, R7, 0x8, R4 ;  /* 0x0000000807108825 */ /* 0x000fe200078e0204 */
[----:B0-----:R-:W-:-:S03]  /*0370*/  @!P2 DSETP.GTU.AND P1, PT, |R10|, R12, PT ;  /* 0x0000000c0a00a22a */ /* 0x001fc60003f2c200 */
[----:B------:R-:W-:-:S03]  /*0380*/  @!P2 IMAD.WIDE R12, R15, 0x8, R2 ;  /* 0x000000080f0ca825 */ /* 0x000fc600078e0202 */
[----:B------:R-:W-:Y:S02]  /*0390*/  @!P2 FSEL R20, R10, RZ, P1 ;  /* 0x000000ff0a14a208 */ /* 0x000fe40000800000 */
[----:B------:R-:W-:Y:S02]  /*03a0*/  @!P2 FSEL R21, R11, RZ, P1 ;  /* 0x000000ff0b15a208 */ /* 0x000fe40000800000 */
[----:B------:R-:W0:Y:S03]  /*03b0*/  @!P0 LDC.64 R10, c[0x0][0x390] ;  /* 0x0000e400ff0a8b82 */ /* 0x000e260000000a00 */
[----:B------:R1:W-:Y:S04]  /*03c0*/  @!P2 STG.E.64 desc[UR4][R12.64], R20 ;  /* 0x000000140c00a986 */ /* 0x0003e8000c101b04 */
[----:B------:R-:W0:Y:S01]  /*03d0*/  @!P0 LDG.E.64 R16, desc[UR4][R16.64] ;  /* 0x0000000410108981 */ /* 0x000e22000c1e1b00 */
[----:B------:R-:W-:-:S05]  /*03e0*/  VIADD R9, R15, 0x100 ;  /* 0x000001000f097836 */ /* 0x000fca0000000000 */
[----:B------:R-:W-:-:S13]  /*03f0*/  ISETP.GE.AND P1, PT, R9, R8, PT ;  /* 0x000000080900720c */ /* 0x000fda0003f26270 */
[----:B------:R-:W-:Y:S01]  /*0400*/  @!P1 IMAD.WIDE R18, R9, 0x8, R4 ;  /* 0x0000000809129825 */ /* 0x000fe200078e0204 */
[----:B-1----:R-:W1:Y:S01]  /*0410*/  @!P1 LDC.64 R12, c[0x0][0x390] ;  /* 0x0000e400ff0c9b82 */ /* 0x002e620000000a00 */
[----:B0-----:R-:W-:Y:S02]  /*0420*/  @!P0 DSETP.GTU.AND P2, PT, |R16|, R10, PT ;  /* 0x0000000a1000822a */ /* 0x001fe40003f4c200 */
[----:B------:R-:W-:-:S04]  /*0430*/  @!P0 IMAD.WIDE R10, R7, 0x8, R2 ;  /* 0x00000008070a8825 */ /* 0x000fc800078e0202 */
[----:B------:R-:W-:Y:S02]  /*0440*/  @!P0 FSEL R22, R16, RZ, P2 ;  /* 0x000000ff10168208 */ /* 0x000fe40001000000 */
[----:B------:R-:W-:-:S05]  /*0450*/  @!P0 FSEL R23, R17, RZ, P2 ;  /* 0x000000ff11178208 */ /* 0x000fca0001000000 */
[----:B------:R0:W-:Y:S04]  /*0460*/  @!P0 STG.E.64 desc[UR4][R10.64], R22 ;  /* 0x000000160a008986 */ /* 0x0001e8000c101b04 */
[----:B------:R-:W1:Y:S01]  /*0470*/  @!P1 LDG.E.64 R18, desc[UR4][R18.64] ;  /* 0x0000000412129981 */ /* 0x000e62000c1e1b00 */
[----:B------:R-:W-:-:S05]  /*0480*/  VIADD R7, R15, 0x180 ;  /* 0x000001800f077836 */ /* 0x000fca0000000000 */
[----:B------:R-:W-:-:S13]  /*0490*/  ISETP.GE.AND P2, PT, R7, R8, PT ;  /* 0x000000080700720c */ /* 0x000fda0003f46270 */
[----:B------:R-:W-:Y:S01]  /*04a0*/  @!P2 IMAD.WIDE R16, R7, 0x8, R4 ;  /* 0x000000080710a825 */ /* 0x000fe200078e0204 */
[----:B0-----:R-:W0:Y:S01]  /*04b0*/  @!P2 LDC.64 R10, c[0x0][0x390] ;  /* 0x0000e400ff0aab82 */ /* 0x001e220000000a00 */
[----:B-1----:R-:W-:Y:S02]  /*04c0*/  @!P1 DSETP.GTU.AND P0, PT, |R18|, R12, PT ;  /* 0x0000000c1200922a */ /* 0x002fe40003f0c200 */
[----:B------:R-:W-:-:S04]  /*04d0*/  @!P1 IMAD.WIDE R12, R9, 0x8, R2 ;  /* 0x00000008090c9825 */ /* 0x000fc800078e0202 */
[----:B------:R-:W-:Y:S02]  /*04e0*/  @!P1 FSEL R20, R18, RZ, P0 ;  /* 0x000000ff12149208 */ /* 0x000fe40000000000 */
[----:B------:R-:W-:-:S05]  /*04f0*/  @!P1 FSEL R21, R19, RZ, P0 ;  /* 0x000000ff13159208 */ /* 0x000fca0000000000 */
[----:B------:R1:W-:Y:S04]  /*0500*/  @!P1 STG.E.64 desc[UR4][R12.64], R20 ;  /* 0x000000140c009986 */ /* 0x0003e8000c101b04 */
[----:B------:R-:W0:Y:S01]  /*0510*/  @!P2 LDG.E.64 R16, desc[UR4][R16.64] ;  /* 0x000000041010a981 */ /* 0x000e22000c1e1b00 */
[----:B------:R-:W-:Y:S01]  /*0520*/  @!P2 IMAD.WIDE R18, R7, 0x8, R2 ;  /* 0x000000080712a825 */ /* 0x000fe200078e0202 */
[----:B0-----:R-:W-:Y:S01]  /*0530*/  @!P2 DSETP.GTU.AND P0, PT, |R16|, R10, PT ;  /* 0x0000000a1000a22a */ /* 0x001fe20003f0c200 */
[----:B------:R-:W-:-:S05]  /*0540*/  LOP3.LUT R10, R0, 0x7ffffffc, RZ, 0xc0, !PT ;  /* 0x7ffffffc000a7812 */ /* 0x000fca00078ec0ff */
[----:B------:R-:W-:Y:S02]  /*0550*/  @!P2 FSEL R22, R16, RZ, P0 ;  /* 0x000000ff1016a208 */ /* 0x000fe40000000000 */
[----:B------:R-:W-:Y:S02]  /*0560*/  @!P2 FSEL R23, R17, RZ, P0 ;  /* 0x000000ff1117a208 */ /* 0x000fe40000000000 */
[----:B------:R-:W-:-:S03]  /*0570*/  ISETP.NE.AND P0, PT, R10, 0x4, PT ;  /* 0x000000040a00780c */ /* 0x000fc60003f05270 */
[----:B------:R1:W-:Y:S10]  /*0580*/  @!P2 STG.E.64 desc[UR4][R18.64], R22 ;  /* 0x000000161200a986 */ /* 0x0003f4000c101b04 */
[----:B------:R-:W-:Y:S05]  /*0590*/  @!P0 BRA `(.L_x_4) ;  /* 0x0000001000bc8947 */ /* 0x000fea0003800000 */
[----:B------:R-:W-:-:S05]  /*05a0*/  IMAD.MOV.U32 R7, RZ, RZ, 0x4 ;  /* 0x00000004ff077424 */ /* 0x000fca00078e00ff */
[----:B------:R-:W-:-:S13]  /*05b0*/  ISETP.GE.AND P0, PT, R7, R10, PT ;  /* 0x0000000a0700720c */ /* 0x000fda0003f06270 */
[----:B------:R-:W-:Y:S05]  /*05c0*/  @P0 BRA `(.L_x_5) ;  /* 0x0000001000040947 */ /* 0x000fea0003800000 */
[----:B------:R-:W-:Y:S01]  /*05d0*/  IMAD.IADD R0, R10, 0x1, -R7 ;  /* 0x000000010a007824 */ /* 0x000fe200078e0a07 */
[----:B------:R-:W-:-:S04]  /*05e0*/  PLOP3.LUT P0, PT, PT, PT, PT, 0x80, 0x8 ;  /* 0x000000000008781c */ /* 0x000fc80003f0f070 */
[----:B------:R-:W-:-:S13]  /*05f0*/  ISETP.GT.AND P1, PT, R0, 0xc, PT ;  /* 0x0000000c0000780c */ /* 0x000fda0003f24270 */
[----:B------:R-:W-:Y:S05]  /*0600*/  @!P1 BRA `(.L_x_6) ;  /* 0x0000000800949947 */ /* 0x000fea0003800000 */
[----:B------:R-:W-:Y:S01]  /*0610*/  PLOP3.LUT P0, PT, PT, PT, PT, 0x8, 0x80 ;  /* 0x000000000080781c */ /* 0x000fe20003f0e170 */
[----:B------:R-:W-:-:S12]  /*0620*/  VIADD R0, R10, 0xfffffff4 ;  /* 0xfffffff40a007836 */ /* 0x000fd80000000000 */
.L_x_7:
[----:B------:R-:W-:-:S05]  /*0630*/  IMAD R9, R7, 0x80, R15 ;  /* 0x0000008007097824 */ /* 0x000fca00078e020f */
[----:B------:R-:W-:-:S13]  /*0640*/  ISETP.GE.AND P3, PT, R9, R8, PT ;  /* 0x000000080900720c */ /* 0x000fda0003f66270 */
[C---:B01----:R-:W-:Y:S01]  /*0650*/  @!P3 IMAD.WIDE R12, R9.reuse, 0x8, R4 ;  /* 0x00000008090cb825 */ /* 0x043fe200078e0204 */
[----:B------:R-:W0:Y:S05]  /*0660*/  @!P3 LDC.64 R16, c[0x0][0x390] ;  /* 0x0000e400ff10bb82 */ /* 0x000e2a0000000a00 */
[----:B------:R-:W0:Y:S01]  /*0670*/  @!P3 LDG.E.64 R12, desc[UR4][R12.64] ;  /* 0x000000040c0cb981 */ /* 0x000e22000c1e1b00 */
[----:B------:R-:W-:-:S05]  /*0680*/  VIADD R11, R9, 0x80 ;  /* 0x00000080090b7836 */ /* 0x000fca0000000000 */
[----:B------:R-:W-:-:S13]  /*0690*/  ISETP.GE.AND P2, PT, R11, R8, PT ;  /* 0x000000080b00720c */ /* 0x000fda0003f46270 */
[----:B------:R-:W-:Y:S01]  /*06a0*/  @!P2 IMAD.WIDE R18, R11, 0x8, R4 ;  /* 0x000000080b12a825 */ /* 0x000fe200078e0204 */
[----:B------:R-:W1:Y:S01]  /*06b0*/  @!P2 LDC.64 R20, c[0x0][0x390] ;  /* 0x0000e400ff14ab82 */ /* 0x000e620000000a00 */
        /* <DEDUP_REMOVED lines=136> */
[----:B------:R-:W-:Y:S02]  /*0f40*/  VIADD R9, R9, 0x780 ;  /* 0x0000078009097836 */ /* 0x000fe40000000000 */
[----:B------:R-:W-:-:S03]  /*0f50*/  @!P1 IMAD.WIDE R12, R13, 0x8, R2 ;  /* 0x000000080d0c9825 */ /* 0x000fc600078e0202 */
[----:B------:R-:W-:-:S13]  /*0f60*/  ISETP.GE.AND P2, PT, R9, R8, PT ;  /* 0x000000080900720c */ /* 0x000fda0003f46270 */
[----:B------:R-:W2:Y:S01]  /*0f70*/  @!P2 LDC.64 R18, c[0x0][0x390] ;  /* 0x0000e400ff12ab82 */ /* 0x000ea20000000a00 */
[----:B0-----:R-:W-:Y:S01]  /*0f80*/  @!P1 DSETP.GTU.AND P3, PT, |R22|, R16, PT ;  /* 0x000000101600922a */ /* 0x001fe20003f6c200 */
[----:B------:R-:W-:-:S05]  /*0f90*/  @!P2 IMAD.WIDE R16, R9, 0x8, R4 ;  /* 0x000000080910a825 */ /* 0x000fca00078e0204 */
[----:B------:R-:W-:Y:S02]  /*0fa0*/  @!P1 FSEL R24, R22, RZ, P3 ;  /* 0x000000ff16189208 */ /* 0x000fe40001800000 */
[----:B------:R-:W-:-:S05]  /*0fb0*/  @!P1 FSEL R25, R23, RZ, P3 ;  /* 0x000000ff17199208 */ /* 0x000fca0001800000 */
[----:B------:R0:W-:Y:S04]  /*0fc0*/  @!P1 STG.E.64 desc[UR4][R12.64], R24 ;  /* 0x000000180c009986 */ /* 0x0001e8000c101b04 */
[----:B------:R-:W2:Y:S01]  /*0fd0*/  @!P2 LDG.E.64 R16, desc[UR4][R16.64] ;  /* 0x000000041010a981 */ /* 0x000ea2000c1e1b00 */
[----:B------:R-:W-:Y:S01]  /*0fe0*/  VIADD R7, R7, 0x10 ;  /* 0x0000001007077836 */ /* 0x000fe20000000000 */
[----:B--2---:R-:W-:Y:S01]  /*0ff0*/  @!P2 DSETP.GTU.AND P1, PT, |R16|, R18, PT ;  /* 0x000000121000a22a */ /* 0x004fe20003f2c200 */
[----:B------:R-:W-:-:S05]  /*1000*/  @!P2 IMAD.WIDE R18, R9, 0x8, R2 ;  /* 0x000000080912a825 */ /* 0x000fca00078e0202 */
[----:B-1----:R-:W-:Y:S02]  /*1010*/  @!P2 FSEL R20, R16, RZ, P1 ;  /* 0x000000ff1014a208 */ /* 0x002fe40000800000 */
[----:B------:R-:W-:Y:S02]  /*1020*/  @!P2 FSEL R21, R17, RZ, P1 ;  /* 0x000000ff1115a208 */ /* 0x000fe40000800000 */
[----:B------:R-:W-:-:S03]  /*1030*/  ISETP.GE.AND P1, PT, R7, R0, PT ;  /* 0x000000000700720c */ /* 0x000fc60003f26270 */
[----:B------:R0:W-:Y:S10]  /*1040*/  @!P2 STG.E.64 desc[UR4][R18.64], R20 ;  /* 0x000000141200a986 */ /* 0x0001f4000c101b04 */
[----:B------:R-:W-:Y:S05]  /*1050*/  @!P1 BRA `(.L_x_7) ;  /* 0xfffffff400749947 */ /* 0x000fea000383ffff */
.L_x_6:
[----:B------:R-:W-:-:S05]  /*1060*/  IMAD.IADD R0, R10, 0x1, -R7 ;  /* 0x000000010a007824 */ /* 0x000fca00078e0a07 */
[----:B------:R-:W-:-:S13]  /*1070*/  ISETP.GT.AND P1, PT, R0, 0x4, PT ;  /* 0x000000040000780c */ /* 0x000fda0003f24270 */
[----:B------:R-:W-:Y:S05]  /*1080*/  @!P1 BRA `(.L_x_8) ;  /* 0x00000004004c9947 */ /* 0x000fea0003800000 */
        /* <DEDUP_REMOVED lines=35> */
[----:B------:R-:W-:-:S04]  /*12c0*/  VIADD R0, R7, 0x4 ;  /* 0x0000000407007836 */ /* 0x000fc80000000000 */
[----:B------:R-:W-:-:S05]  /*12d0*/  IMAD R7, R0, 0x80, R15 ;  /* 0x0000008000077824 */ /* 0x000fca00078e020f */
        /* <DEDUP_REMOVED lines=38> */
[----:B------:R-:W0:Y:S02]  /*1540*/  @!P2 LDG.E.64 R18, desc[UR4][R18.64] ;  /* 0x000000041212a981 */ /* 0x000e24000c1e1b00 */
[----:B0-----:R-:W-:Y:S01]  /*1550*/  @!P2 DSETP.GTU.AND P0, PT, |R18|, R12, PT ;  /* 0x0000000c1200a22a */ /* 0x001fe20003f0c200 */
[----:B------:R-:W-:-:S05]  /*1560*/  @!P2 IMAD.WIDE R12, R7, 0x8, R2 ;  /* 0x00000008070ca825 */ /* 0x000fca00078e0202 */
[----:B------:R-:W-:Y:S01]  /*1570*/  @!P2 FSEL R20, R18, RZ, P0 ;  /* 0x000000ff1214a208 */ /* 0x000fe20000000000 */
[----:B------:R-:W-:Y:S01]  /*1580*/  VIADD R7, R0, 0x4 ;  /* 0x0000000400077836 */ /* 0x000fe20000000000 */
[----:B------:R-:W-:Y:S02]  /*1590*/  @!P2 FSEL R21, R19, RZ, P0 ;  /* 0x000000ff1315a208 */ /* 0x000fe40000000000 */
[----:B------:R-:W-:-:S03]  /*15a0*/  PLOP3.LUT P0, PT, PT, PT, PT, 0x8, 0x80 ;  /* 0x000000000080781c */ /* 0x000fc60003f0e170 */
[----:B------:R2:W-:Y:S10]  /*15b0*/  @!P2 STG.E.64 desc[UR4][R12.64], R20 ;  /* 0x000000140c00a986 */ /* 0x0005f4000c101b04 */
.L_x_8:
[----:B------:R-:W-:-:S13]  /*15c0*/  ISETP.EQ.AND P1, PT, R7, R10, PT ;  /* 0x0000000a0700720c */ /* 0x000fda0003f22270 */
[----:B------:R-:W-:Y:S05]  /*15d0*/  @!P0 BRA P1, `(.L_x_4) ;  /* 0x0000000000ac8947 */ /* 0x000fea0000800000 */
.L_x_5:
[----:B------:R-:W-:-:S05]  /*15e0*/  IMAD R9, R7, 0x80, R15 ;  /* 0x0000008007097824 */ /* 0x000fca00078e020f */
[----:B------:R-:W-:-:S13]  /*15f0*/  ISETP.GE.AND P2, PT, R9, R8, PT ;  /* 0x000000080900720c */ /* 0x000fda0003f46270 */
[C---:B--23--:R-:W-:Y:S01]  /*1600*/  @!P2 IMAD.WIDE R16, R9.reuse, 0x8, R4 ;  /* 0x000000080910a825 */ /* 0x04cfe200078e0204 */
[----:B01----:R-:W0:Y:S05]  /*1610*/  @!P2 LDC.64 R12, c[0x0][0x390] ;  /* 0x0000e400ff0cab82 */ /* 0x003e2a0000000a00 */
[----:B------:R-:W0:Y:S01]  /*1620*/  @!P2 LDG.E.64 R16, desc[UR4][R16.64] ;  /* 0x000000041010a981 */ /* 0x000e22000c1e1b00 */
[C---:B------:R-:W-:Y:S02]  /*1630*/  VIADD R21, R9.reuse, 0x80 ;  /* 0x0000008009157836 */ /* 0x040fe40000000000 */
[----:B------:R-:W-:-:S03]  /*1640*/  @!P2 IMAD.WIDE R18, R9, 0x8, R2 ;  /* 0x000000080912a825 */ /* 0x000fc600078e0202 */
[----:B------:R-:W-:Y:S01]  /*1650*/  ISETP.GE.AND P0, PT, R21, R8, PT ;  /* 0x000000081500720c */ /* 0x000fe20003f06270 */
[----:B0-----:R-:W-:-:S12]  /*1660*/  @!P2 DSETP.GTU.AND P1, PT, |R16|, R12, PT ;  /* 0x0000000c1000a22a */ /* 0x001fd80003f2c200 */
[----:B------:R-:W-:Y:S01]  /*1670*/  @!P0 IMAD.WIDE R12, R21, 0x8, R4 ;  /* 0x00000008150c8825 */ /* 0x000fe200078e0204 */
[----:B------:R-:W-:Y:S02]  /*1680*/  @!P2 FSEL R22, R16, RZ, P1 ;  /* 0x000000ff1016a208 */ /* 0x000fe40000800000 */
[----:B------:R-:W-:Y:S02]  /*1690*/  @!P2 FSEL R23, R17, RZ, P1 ;  /* 0x000000ff1117a208 */ /* 0x000fe40000800000 */
[----:B------:R-:W0:Y:S03]  /*16a0*/  @!P0 LDC.64 R16, c[0x0][0x390] ;  /* 0x0000e400ff108b82 */ /* 0x000e260000000a00 */
[----:B------:R1:W-:Y:S04]  /*16b0*/  @!P2 STG.E.64 desc[UR4][R18.64], R22 ;  /* 0x000000161200a986 */ /* 0x0003e8000c101b04 */
[----:B------:R-:W0:Y:S01]  /*16c0*/  @!P0 LDG.E.64 R12, desc[UR4][R12.64] ;  /* 0x000000040c0c8981 */ /* 0x000e22000c1e1b00 */
[----:B------:R-:W-:-:S02]  /*16d0*/  VIADD R11, R9, 0x100 ;  /* 0x00000100090b7836 */ /* 0x000fc40000000000 */
        /* <DEDUP_REMOVED lines=10> */
[----:B-1----:R-:W-:-:S03]  /*1780*/  @!P1 IMAD.WIDE R18, R11, 0x8, R2 ;  /* 0x000000080b129825 */ /* 0x002fc600078e0202 */
        /* <DEDUP_REMOVED lines=8> */
[----:B------:R-:W-:Y:S01]  /*1810*/  VIADD R7, R7, 0x4 ;  /* 0x0000000407077836 */ /* 0x000fe20000000000 */
[----:B0-----:R-:W-:Y:S01]  /*1820*/  @!P2 DSETP.GTU.AND P0, PT, |R12|, R16, PT ;  /* 0x000000100c00a22a */ /* 0x001fe20003f0c200 */
[----:B------:R-:W-:-:S05]  /*1830*/  @!P2 IMAD.WIDE R16, R9, 0x8, R2 ;  /* 0x000000080910a825 */ /* 0x000fca00078e0202 */
[----:B--2---:R-:W-:Y:S02]  /*1840*/  @!P2 FSEL R20, R12, RZ, P0 ;  /* 0x000000ff0c14a208 */ /* 0x004fe40000000000 */
[----:B------:R-:W-:Y:S02]  /*1850*/  @!P2 FSEL R21, R13, RZ, P0 ;  /* 0x000000ff0d15a208 */ /* 0x000fe40000000000 */
[----:B------:R-:W-:-:S03]  /*1860*/  ISETP.NE.AND P0, PT, R7, R10, PT ;  /* 0x0000000a0700720c */ /* 0x000fc60003f05270 */
[----:B------:R3:W-:Y:S10]  /*1870*/  @!P2 STG.E.64 desc[UR4][R16.64], R20 ;  /* 0x000000141000a986 */ /* 0x0007f4000c101b04 */
[----:B------:R-:W-:Y:S05]  /*1880*/  @P0 BRA `(.L_x_5) ;  /* 0xfffffffc00540947 */ /* 0x000fea000383ffff */
.L_x_4:
[----:B------:R-:W-:-:S13]  /*1890*/  ISETP.NE.AND P0, PT, R6, RZ, PT ;  /* 0x000000ff0600720c */ /* 0x000fda0003f05270 */
[----:B------:R-:W-:Y:S05]  /*18a0*/  @!P0 EXIT ;  /* 0x000000000000894d */ /* 0x000fea0003800000 */
[----:B------:R-:W-:Y:S02]  /*18b0*/  IMAD R15, R10, 0x80, R15 ;  /* 0x000000800a0f7824 */ /* 0x000fe400078e020f */
[----:B------:R-:W-:-:S07]  /*18c0*/  IMAD.MOV R0, RZ, RZ, -R6 ;  /* 0x000000ffff007224 */ /* 0x000fce00078e0a06 */
.L_x_9:
[----:B------:R-:W-:-:S13]  /*18d0*/  ISETP.GE.AND P1, PT, R15, R8, PT ;  /* 0x000000080f00720c */ /* 0x000fda0003f26270 */
[C---:B------:R-:W-:Y:S01]  /*18e0*/  @!P1 IMAD.WIDE R6, R15.reuse, 0x8, R4 ;  /* 0x000000080f069825 */ /* 0x040fe200078e0204 */
[----:B----4-:R-:W4:Y:S05]  /*18f0*/  @!P1 LDC.64 R10, c[0x0][0x390] ;  /* 0x0000e400ff0a9b82 */ /* 0x010f2a0000000a00 */
[----:B------:R-:W4:Y:S01]  /*1900*/  @!P1 LDG.E.64 R6, desc[UR4][R6.64] ;  /* 0x0000000406069981 */ /* 0x000f22000c1e1b00 */
[----:B------:R-:W-:Y:S01]  /*1910*/  VIADD R0, R0, 0x1 ;  /* 0x0000000100007836 */ /* 0x000fe20000000000 */
[----:B----4-:R-:W-:Y:S01]  /*1920*/  @!P1 DSETP.GTU.AND P0, PT, |R6|, R10, PT ;  /* 0x0000000a0600922a */ /* 0x010fe20003f0c200 */
[----:B------:R-:W-:-:S05]  /*1930*/  @!P1 IMAD.WIDE R10, R15, 0x8, R2 ;  /* 0x000000080f0a9825 */ /* 0x000fca00078e0202 */
[----:B012---:R-:W-:Y:S01]  /*1940*/  @!P1 FSEL R12, R6, RZ, P0 ;  /* 0x000000ff060c9208 */ /* 0x007fe20000000000 */
[----:B------:R-:W-:Y:S01]  /*1950*/  VIADD R15, R15, 0x80 ;  /* 0x000000800f0f7836 */ /* 0x000fe20000000000 */
[----:B------:R-:W-:Y:S02]  /*1960*/  @!P1 FSEL R13, R7, RZ, P0 ;  /* 0x000000ff070d9208 */ /* 0x000fe40000000000 */
[----:B------:R-:W-:-:S03]  /*1970*/  ISETP.NE.AND P0, PT, R0, RZ, PT ;  /* 0x000000ff0000720c */ /* 0x000fc60003f05270 */
[----:B------:R4:W-:Y:S10]  /*1980*/  @!P1 STG.E.64 desc[UR4][R10.64], R12 ;  /* 0x0000000c0a009986 */ /* 0x0009f4000c101b04 */
[----:B------:R-:W-:Y:S05]  /*1990*/  @P0 BRA `(.L_x_9) ;  /* 0xfffffffc00cc0947 */ /* 0x000fea000383ffff */
[----:B------:R-:W-:Y:S05]  /*19a0*/  EXIT ;  /* 0x000000000000794d */ /* 0x000fea0003800000 */
.L_x_3:
[----:B------:R-:W-:-:S13]  /*19b0*/  ISETP.GE.AND P0, PT, R0, 0x1, PT ;  /* 0x000000010000780c */ /* 0x000fda0003f06270 */
[----:B------:R-:W-:Y:S05]  /*19c0*/  @!P0 EXIT ;  /* 0x000000000000894d */ /* 0x000fea0003800000 */
[C---:B------:R-:W-:Y:S01]  /*19d0*/  ISETP.GE.U32.AND P1, PT, R0.reuse, 0x8, PT ;  /* 0x000000080000780c */ /* 0x040fe20003f26070 */
[----:B------:R-:W-:Y:S01]  /*19e0*/  IMAD.MOV.U32 R14, RZ, RZ, RZ ;  /* 0x000000ffff0e7224 */ /* 0x000fe200078e00ff */
[----:B------:R-:W-:-:S04]  /*19f0*/  LOP3.LUT R24, R0, 0x7, RZ, 0xc0, !PT ;  /* 0x0000000700187812 */ /* 0x000fc800078ec0ff */
[----:B------:R-:W-:-:S07]  /*1a00*/  ISETP.NE.AND P0, PT, R24, RZ, PT ;  /* 0x000000ff1800720c */ /* 0x000fce0003f05270 */
[----:B------:R-:W-:Y:S06]  /*1a10*/  @!P1 BRA `(.L_x_10) ;  /* 0x0000000000f49947 */ /* 0x000fec0003800000 */
[C---:B------:R-:W-:Y:S01]  /*1a20*/  IMAD.WIDE.U32 R20, R15.reuse, 0x8, R6 ;  /* 0x000000080f147825 */ /* 0x040fe200078e0006 */
[----:B------:R-:W-:Y:S01]  /*1a30*/  LOP3.LUT R14, R0, 0x7ffffff8, RZ, 0xc0, !PT ;  /* 0x7ffffff8000e7812 */ /* 0x000fe200078ec0ff */
[----:B------:R-:W0:Y:S02]  /*1a40*/  LDCU.64 UR10, c[0x0][0x390] ;  /* 0x00007200ff0a77ac */ /* 0x000e240008000a00 */
[----:B------:R-:W-:Y:S02]  /*1a50*/  IMAD.MOV.U32 R23, RZ, RZ, R21 ;  /* 0x000000ffff177224 */ /* 0x000fe400078e0015 */
[----:B------:R-:W-:Y:S02]  /*1a60*/  VIADD R21, R15, 0x80 ;  /* 0x000000800f157836 */ /* 0x000fe40000000000 */
[----:B------:R-:W-:-:S07]  /*1a70*/  IMAD.MOV R22, RZ, RZ, -R14 ;  /* 0x000000ffff167224 */ /* 0x000fce00078e0a0e */
.L_x_11:
[----:B-1----:R-:W-:-:S04]  /*1a80*/  IADD3 R26, P1, PT, R20, UR8, RZ ;  /* 0x00000008141a7c10 */ /* 0x002fc8000ff3e0ff */
[----:B------:R-:W-:-:S05]  /*1a90*/  IADD3.X R27, PT, PT, R23, UR9, RZ, P1, !PT ;  /* 0x00000009171b7c10 */ /* 0x000fca0008ffe4ff */
[----:B------:R-:W0:Y:S01]  /*1aa0*/  LDG.E.64 R16, desc[UR4][R26.64] ;  /* 0x000000041a107981 */ /* 0x000e22000c1e1b00 */
[----:B------:R-:W-:Y:S01]  /*1ab0*/  IMAD.WIDE R8, R21, 0x8, R6 ;  /* 0x0000000815087825 */ /* 0x000fe200078e0206 */
[----:B------:R-:W-:Y:S02]  /*1ac0*/  IADD3 R12, P2, PT, R20, UR6, RZ ;  /* 0x00000006140c7c10 */ /* 0x000fe4000ff5e0ff */
[----:B------:R-:W-:Y:S02]  /*1ad0*/  IADD3 R10, P3, PT, R8, UR8, RZ ;  /* 0x00000008080a7c10 */ /* 0x000fe4000ff7e0ff */
[----:B------:R-:W-:Y:S02]  /*1ae0*/  IADD3.X R13, PT, PT, R23, UR7, RZ, P2, !PT ;  /* 0x00000007170d7c10 */ /* 0x000fe400097fe4ff */
[----:B------:R-:W-:Y:S01]  /*1af0*/  IADD3.X R11, PT, PT, R9, UR9, RZ, P3, !PT ;  /* 0x00000009090b7c10 */ /* 0x000fe20009ffe4ff */
[----:B0-----:R-:W-:-:S06]  /*1b00*/  DSETP.GTU.AND P1, PT, |R16|, UR10, PT ;  /* 0x0000000a10007e2a */ /* 0x001fcc000bf2c200 */
[----:B------:R-:W-:Y:S02]  /*1b10*/  FSEL R16, R16, RZ, P1 ;  /* 0x000000ff10107208 */ /* 0x000fe40000800000 */
[----:B------:R-:W-:-:S05]  /*1b20*/  FSEL R17, R17, RZ, P1 ;  /* 0x000000ff11117208 */ /* 0x000fca0000800000 */
[----:B------:R0:W-:Y:S04]  /*1b30*/  STG.E.64 desc[UR4][R12.64], R16 ;  /* 0x000000100c007986 */ /* 0x0001e8000c101b04 */
[----:B------:R-:W2:Y:S01]  /*1b40*/  LDG.E.64 R18, desc[UR4][R10.64] ;  /* 0x000000040a127981 */ /* 0x000ea2000c1e1b00 */
[----:B------:R-:W-:-:S04]  /*1b50*/  IADD3 R8, P2, PT, R8, UR6, RZ ;  /* 0x0000000608087c10 */ /* 0x000fc8000ff5e0ff */
[----:B------:R-:W-:Y:S01]  /*1b60*/  IADD3.X R9, PT, PT, R9, UR7, RZ, P2, !PT ;  /* 0x0000000709097c10 */ /* 0x000fe200097fe4ff */
[----:B--2---:R-:W-:-:S06]  /*1b70*/  DSETP.GTU.AND P1, PT, |R18|, UR10, PT ;  /* 0x0000000a12007e2a */ /* 0x004fcc000bf2c200 */
[----:B------:R-:W-:Y:S02]  /*1b80*/  FSEL R26, R18, RZ, P1 ;  /* 0x000000ff121a7208 */ /* 0x000fe40000800000 */
[----:B------:R-:W-:-:S05]  /*1b90*/  FSEL R27, R19, RZ, P1 ;  /* 0x000000ff131b7208 */ /* 0x000fca0000800000 */
[----:B------:R1:W-:Y:S04]  /*1ba0*/  STG.E.64 desc[UR4][R8.64], R26 ;  /* 0x0000001a08007986 */ /* 0x0003e8000c101b04 */
[----:B------:R-:W2:Y:S02]  /*1bb0*/  LDG.E.64 R18, desc[UR4][R10.64+0x400] ;  /* 0x000400040a127981 */ /* 0x000ea4000c1e1b00 */
[----:B--2---:R-:W-:-:S06]  /*1bc0*/  DSETP.GTU.AND P1, PT, |R18|, UR10, PT ;  /* 0x0000000a12007e2a */ /* 0x004fcc000bf2c200 */
[----:B------:R-:W-:Y:S02]  /*1bd0*/  FSEL R18, R18, RZ, P1 ;  /* 0x000000ff12127208 */ /* 0x000fe40000800000 */
[----:B------:R-:W-:-:S05]  /*1be0*/  FSEL R19, R19, RZ, P1 ;  /* 0x000000ff13137208 */ /* 0x000fca0000800000 */
[----:B------:R2:W-:Y:S04]  /*1bf0*/  STG.E.64 desc[UR4][R8.64+0x400], R18 ;  /* 0x0004001208007986 */ /* 0x0005e8000c101b04 */
[----:B0-----:R-:W3:Y:S02]  /*1c00*/  LDG.E.64 R12, desc[UR4][R10.64+0x800] ;  /* 0x000800040a0c7981 */ /* 0x001ee4000c1e1b00 */
[----:B---3--:R-:W-:-:S06]  /*1c10*/  DSETP.GTU.AND P1, PT, |R12|, UR10, PT ;  /* 0x0000000a0c007e2a */ /* 0x008fcc000bf2c200 */
[----:B------:R-:W-:Y:S02]  /*1c20*/  FSEL R16, R12, RZ, P1 ;  /* 0x000000ff0c107208 */ /* 0x000fe40000800000 */
[----:B------:R-:W-:-:S05]  /*1c30*/  FSEL R17, R13, RZ, P1 ;  /* 0x000000ff0d117208 */ /* 0x000fca0000800000 */
[----:B------:R0:W-:Y:S04]  /*1c40*/  STG.E.64 desc[UR4][R8.64+0x800], R16 ;  /* 0x0008001008007986 */ /* 0x0001e8000c101b04 */
[----:B------:R-:W3:Y:S02]  /*1c50*/  LDG.E.64 R12, desc[UR4][R10.64+0xc00] ;  /* 0x000c00040a0c7981 */ /* 0x000ee4000c1e1b00 */
[----:B---3--:R-:W-:-:S06]  /*1c60*/  DSETP.GTU.AND P1, PT, |R12|, UR10, PT ;  /* 0x0000000a0c007e2a */ /* 0x008fcc000bf2c200 */
[----:B-1----:R-:W-:Y:S02]  /*1c70*/  FSEL R26, R12, RZ, P1 ;  /* 0x000000ff0c1a7208 */ /* 0x002fe40000800000 */
[----:B------:R-:W-:-:S05]  /*1c80*/  FSEL R27, R13, RZ, P1 ;  /* 0x000000ff0d1b7208 */ /* 0x000fca0000800000 */
[----:B------:R1:W-:Y:S04]  /*1c90*/  STG.E.64 desc[UR4][R8.64+0xc00], R26 ;  /* 0x000c001a08007986 */ /* 0x0003e8000c101b04 */
[----:B------:R-:W3:Y:S02]  /*1ca0*/  LDG.E.64 R12, desc[UR4][R10.64+0x1000] ;  /* 0x001000040a0c7981 */ /* 0x000ee4000c1e1b00 */
[----:B---3--:R-:W-:-:S06]  /*1cb0*/  DSETP.GTU.AND P1, PT, |R12|, UR10, PT ;  /* 0x0000000a0c007e2a */ /* 0x008fcc000bf2c200 */
[----:B--2---:R-:W-:Y:S02]  /*1cc0*/  FSEL R18, R12, RZ, P1 ;  /* 0x000000ff0c127208 */ /* 0x004fe40000800000 */
[----:B------:R-:W-:-:S05]  /*1cd0*/  FSEL R19, R13, RZ, P1 ;  /* 0x000000ff0d137208 */ /* 0x000fca0000800000 */
[----:B------:R1:W-:Y:S04]  /*1ce0*/  STG.E.64 desc[UR4][R8.64+0x1000], R18 ;  /* 0x0010001208007986 */ /* 0x0003e8000c101b04 */
[----:B------:R-:W2:Y:S02]  /*1cf0*/  LDG.E.64 R12, desc[UR4][R10.64+0x1400] ;  /* 0x001400040a0c7981 */ /* 0x000ea4000c1e1b00 */
[----:B--2---:R-:W-:-:S06]  /*1d00*/  DSETP.GTU.AND P1, PT, |R12|, UR10, PT ;  /* 0x0000000a0c007e2a */ /* 0x004fcc000bf2c200 */
[----:B0-----:R-:W-:Y:S02]  /*1d10*/  FSEL R16, R12, RZ, P1 ;  /* 0x000000ff0c107208 */ /* 0x001fe40000800000 */
[----:B------:R-:W-:-:S05]  /*1d20*/  FSEL R17, R13, RZ, P1 ;  /* 0x000000ff0d117208 */ /* 0x000fca0000800000 */
[----:B------:R1:W-:Y:S04]  /*1d30*/  STG.E.64 desc[UR4][R8.64+0x1400], R16 ;  /* 0x0014001008007986 */ /* 0x0003e8000c101b04 */
[----:B------:R-:W2:Y:S01]  /*1d40*/  LDG.E.64 R12, desc[UR4][R10.64+0x1800] ;  /* 0x001800040a0c7981 */ /* 0x000ea2000c1e1b00 */
[----:B------:R-:W-:Y:S01]  /*1d50*/  VIADD R22, R22, 0x8 ;  /* 0x0000000816167836 */ /* 0x000fe20000000000 */
[----:B------:R-:W-:Y:S01]  /*1d60*/  IADD3 R20, P2, PT, R20, 0x2000, RZ ;  /* 0x0000200014147810 */ /* 0x000fe20007f5e0ff */
[----:B------:R-:W-:-:S04]  /*1d70*/  VIADD R21, R21, 0x400 ;  /* 0x0000040015157836 */ /* 0x000fc80000000000 */
[----:B------:R-:W-:Y:S01]  /*1d80*/  IMAD.X R23, RZ, RZ, R23, P2 ;  /* 0x000000ffff177224 */ /* 0x000fe200010e0617 */
[----:B--2---:R-:W-:-:S06]  /*1d90*/  DSETP.GTU.AND P1, PT, |R12|, UR10, PT ;  /* 0x0000000a0c007e2a */ /* 0x004fcc000bf2c200 */
[----:B------:R-:W-:Y:S02]  /*1da0*/  FSEL R12, R12, RZ, P1 ;  /* 0x000000ff0c0c7208 */ /* 0x000fe40000800000 */
[----:B------:R-:W-:Y:S02]  /*1db0*/  FSEL R13, R13, RZ, P1 ;  /* 0x000000ff0d0d7208 */ /* 0x000fe40000800000 */
[----:B------:R-:W-:-:S03]  /*1dc0*/  ISETP.NE.AND P1, PT, R22, RZ, PT ;  /* 0x000000ff1600720c */ /* 0x000fc60003f25270 */
[----:B------:R1:W-:Y:S10]  /*1dd0*/  STG.E.64 desc[UR4][R8.64+0x1800], R12 ;  /* 0x0018000c08007986 */ /* 0x0003f4000c101b04 */
[----:B------:R-:W-:Y:S05]  /*1de0*/  @P1 BRA `(.L_x_11) ;  /* 0xfffffffc00241947 */ /* 0x000fea000383ffff */
.L_x_10:
[----:B------:R-:W-:Y:S05]  /*1df0*/  @!P0 EXIT ;  /* 0x000000000000894d */ /* 0x000fea0003800000 */
[----:B------:R-:W-:Y:S02]  /*1e00*/  ISETP.GE.U32.AND P1, PT, R24, 0x4, PT ;  /* 0x000000041800780c */ /* 0x000fe40003f26070 */
[----:B------:R-:W-:-:S04]  /*1e10*/  LOP3.LUT R20, R0, 0x3, RZ, 0xc0, !PT ;  /* 0x0000000300147812 */ /* 0x000fc800078ec0ff */
[----:B------:R-:W-:-:S07]  /*1e20*/  ISETP.NE.AND P0, PT, R20, RZ, PT ;  /* 0x000000ff1400720c */ /* 0x000fce0003f05270 */
[----:B------:R-:W-:Y:S06]  /*1e30*/  @!P1 BRA `(.L_x_12) ;  /* 0x0000000000649947 */ /* 0x000fec0003800000 */
[----:B------:R-:W-:Y:S01]  /*1e40*/  IMAD R7, R14, 0x80, R15 ;  /* 0x000000800e077824 */ /* 0x000fe200078e020f */
[----:B------:R-:W0:Y:S03]  /*1e50*/  LDCU.64 UR6, c[0x0][0x390] ;  /* 0x00007200ff0677ac */ /* 0x000e260008000a00 */
[----:B-1----:R-:W-:-:S05]  /*1e60*/  IMAD.WIDE R8, R7, 0x8, R4 ;  /* 0x0000000807087825 */ /* 0x002fca00078e0204 */
[----:B------:R-:W0:Y:S01]  /*1e70*/  LDG.E.64 R10, desc[UR4][R8.64] ;  /* 0x00000004080a7981 */ /* 0x000e22000c1e1b00 */
[----:B------:R-:W-:Y:S01]  /*1e80*/  IMAD.WIDE R6, R7, 0x8, R2 ;  /* 0x0000000807067825 */ /* 0x000fe200078e0202 */
[----:B0-----:R-:W-:-:S06]  /*1e90*/  DSETP.GTU.AND P1, PT, |R10|, UR6, PT ;  /* 0x000000060a007e2a */ /* 0x001fcc000bf2c200 */
        /* <DEDUP_REMOVED lines=13> */
[----:B------:R-:W2:Y:S01]  /*1f70*/  LDG.E.64 R10, desc[UR4][R8.64+0xc00] ;  /* 0x000c0004080a7981 */ /* 0x000ea2000c1e1b00 */
[----:B------:R-:W-:Y:S01]  /*1f80*/  VIADD R14, R14, 0x4 ;  /* 0x000000040e0e7836 */ /* 0x000fe20000000000 */
[----:B--2---:R-:W-:-:S06]  /*1f90*/  DSETP.GTU.AND P1, PT, |R10|, UR6, PT ;  /* 0x000000060a007e2a */ /* 0x004fcc000bf2c200 */
[----:B------:R-:W-:Y:S02]  /*1fa0*/  FSEL R10, R10, RZ, P1 ;  /* 0x000000ff0a0a7208 */ /* 0x000fe40000800000 */
[----:B------:R-:W-:-:S05]  /*1fb0*/  FSEL R11, R11, RZ, P1 ;  /* 0x000000ff0b0b7208 */ /* 0x000fca0000800000 */
[----:B------:R0:W-:Y:S02]  /*1fc0*/  STG.E.64 desc[UR4][R6.64+0xc00], R10 ;  /* 0x000c000a06007986 */ /* 0x0001e4000c101b04 */
.L_x_12:
[----:B------:R-:W-:Y:S05]  /*1fd0*/  @!P0 EXIT ;  /* 0x000000000000894d */ /* 0x000fea0003800000 */
[----:B------:R-:W-:Y:S02]  /*1fe0*/  ISETP.NE.AND P0, PT, R20, 0x1, PT ;  /* 0x000000011400780c */ /* 0x000fe40003f05270 */
[----:B------:R-:W-:-:S04]  /*1ff0*/  LOP3.LUT R0, R0, 0x1, RZ, 0xc0, !PT ;  /* 0x0000000100007812 */ /* 0x000fc800078ec0ff */
[----:B------:R-:W-:-:S07]  /*2000*/  ISETP.NE.U32.AND P1, PT, R0, 0x1, PT ;  /* 0x000000010000780c */ /* 0x000fce0003f25070 */
[----:B------:R-:W-:Y:S06]  /*2010*/  @!P0 BRA `(.L_x_13) ;  /* 0x00000000003c8947 */ /* 0x000fec0003800000 */
[----:B01----:R-:W-:Y:S01]  /*2020*/  IMAD R13, R14, 0x80, R15 ;  /* 0x000000800e0d7824 */ /* 0x003fe200078e020f */
[----:B------:R-:W0:Y:S03]  /*2030*/  LDCU.64 UR6, c[0x0][0x390] ;  /* 0x00007200ff0677ac */ /* 0x000e260008000a00 */
[----:B------:R-:W-:-:S05]  /*2040*/  IMAD.WIDE R10, R13, 0x8, R4 ;  /* 0x000000080d0a7825 */ /* 0x000fca00078e0204 */
[----:B------:R-:W0:Y:S01]  /*2050*/  LDG.E.64 R6, desc[UR4][R10.64] ;  /* 0x000000040a067981 */ /* 0x000e22000c1e1b00 */
[----:B------:R-:W-:Y:S01]  /*2060*/  IMAD.WIDE R12, R13, 0x8, R2 ;  /* 0x000000080d0c7825 */ /* 0x000fe200078e0202 */
[----:B0-----:R-:W-:-:S06]  /*2070*/  DSETP.GTU.AND P0, PT, |R6|, UR6, PT ;  /* 0x0000000606007e2a */ /* 0x001fcc000bf0c200 */
[----:B------:R-:W-:Y:S02]  /*2080*/  FSEL R8, R6, RZ, P0 ;  /* 0x000000ff06087208 */ /* 0x000fe40000000000 */
[----:B------:R-:W-:-:S05]  /*2090*/  FSEL R9, R7, RZ, P0 ;  /* 0x000000ff07097208 */ /* 0x000fca0000000000 */
[----:B------:R2:W-:Y:S04]  /*20a0*/  STG.E.64 desc[UR4][R12.64], R8 ;  /* 0x000000080c007986 */ /* 0x0005e8000c101b04 */
[----:B------:R-:W3:Y:S01]  /*20b0*/  LDG.E.64 R6, desc[UR4][R10.64+0x400] ;  /* 0x000400040a067981 */ /* 0x000ee2000c1e1b00 */
[----:B------:R-:W-:Y:S01]  /*20c0*/  VIADD R14, R14, 0x2 ;  /* 0x000000020e0e7836 */ /* 0x000fe20000000000 */
[----:B---3--:R-:W-:-:S06]  /*20d0*/  DSETP.GTU.AND P0, PT, |R6|, UR6, PT ;  /* 0x0000000606007e2a */ /* 0x008fcc000bf0c200 */
[----:B------:R-:W-:Y:S02]  /*20e0*/  FSEL R6, R6, RZ, P0 ;  /* 0x000000ff06067208 */ /* 0x000fe40000000000 */
[----:B------:R-:W-:-:S05]  /*20f0*/  FSEL R7, R7, RZ, P0 ;  /* 0x000000ff07077208 */ /* 0x000fca0000000000 */
[----:B------:R2:W-:Y:S02]  /*2100*/  STG.E.64 desc[UR4][R12.64+0x400], R6 ;  /* 0x000400060c007986 */ /* 0x0005e4000c101b04 */
.L_x_13:
[----:B------:R-:W-:Y:S05]  /*2110*/  @P1 EXIT ;  /* 0x000000000000194d */ /* 0x000fea0003800000 */
[----:B------:R-:W-:Y:S01]  /*2120*/  IMAD R15, R14, 0x80, R15 ;  /* 0x000000800e0f7824 */ /* 0x000fe200078e020f */
[----:B------:R-:W3:Y:S03]  /*2130*/  LDCU.64 UR6, c[0x0][0x390] ;  /* 0x00007200ff0677ac */ /* 0x000ee60008000a00 */
[----:B------:R-:W-:-:S06]  /*2140*/  IMAD.WIDE R4, R15, 0x8, R4 ;  /* 0x000000080f047825 */ /* 0x000fcc00078e0204 */
[----:B------:R-:W3:Y:S01]  /*2150*/  LDG.E.64 R4, desc[UR4][R4.64] ;  /* 0x0000000404047981 */ /* 0x000ee2000c1e1b00 */
[----:B------:R-:W-:Y:S01]  /*2160*/  IMAD.WIDE R2, R15, 0x8, R2 ;  /* 0x000000080f027825 */ /* 0x000fe200078e0202 */
[----:B---3--:R-:W-:-:S06]  /*2170*/  DSETP.GTU.AND P0, PT, |R4|, UR6, PT ;  /* 0x0000000604007e2a */ /* 0x008fcc000bf0c200 */
[----:B0-2---:R-:W-:Y:S02]  /*2180*/  FSEL R6, R4, RZ, P0 ;  /* 0x000000ff04067208 */ /* 0x005fe40000000000 */
[----:B------:R-:W-:-:S05]  /*2190*/  FSEL R7, R5, RZ, P0 ;  /* 0x000000ff05077208 */ /* 0x000fca0000000000 */
[----:B------:R-:W-:Y:S01]  /*21a0*/  STG.E.64 desc[UR4][R2.64], R6 ;  /* 0x0000000602007986 */ /* 0x000fe2000c101b04 */
[----:B------:R-:W-:Y:S05]  /*21b0*/  EXIT ;  /* 0x000000000000794d */ /* 0x000fea0003800000 */
.L_x_14:
[----:B------:R-:W-:-:S00]  /*21c0*/  BRA `(.L_x_14) ;  /* 0xfffffffc00fc7947 */ /* 0x000fc0000383ffff */
[----:B------:R-:W-:-:S00]  /*21d0*/  NOP ;  /* 0x0000000000007918 */ /* 0x000fc00000000000 */
        /* <DEDUP_REMOVED lines=10> */
.L_x_67:


//--------------------- .text._ZN3cub18CUB_300001_SM_10006detail9transform16transform_kernelINS2_10policy_hubILb1EN4cuda3std3__45tupleIJN6thrust24THRUST_300001_SM_1000_NS6detail15normal_iteratorINSA_10device_ptrIdEEEEEEEE10policy1000Ei15to_zero_functorSF_JPdEEEvT0_iT1_T2_DpNS2_10kernel_argIT3_EE --------------------------
	.section	.text._ZN3cub18CUB_300001_SM_10006detail9transform16transform_kernelINS2_10policy_hubILb1EN4cuda3std3__45tupleIJN6thrust24THRUST_300001_SM_1000_NS6detail15normal_iteratorINSA_10device_ptrIdEEEEEEEE10policy1000Ei15to_zero_functorSF_JPdEEEvT0_iT1_T2_DpNS2_10kernel_argIT3_EE,"ax",@progbits
	.align	128
        .global         _ZN3cub18CUB_300001_SM_10006detail9transform16transform_kernelINS2_10policy_hubILb1EN4cuda3std3__45tupleIJN6thrust24THRUST_300001_SM_1000_NS6detail15normal_iteratorINSA_10device_ptrIdEEEEEEEE10policy1000Ei15to_zero_functorSF_JPdEEEvT0_iT1_T2_DpNS2_10kernel_argIT3_EE
        .type           _ZN3cub18CUB_300001_SM_10006detail9transform16transform_kernelINS2_10policy_hubILb1EN4cuda3std3__45tupleIJN6thrust24THRUST_300001_SM_1000_NS6detail15normal_iteratorINSA_10device_ptrIdEEEEEEEE10policy1000Ei15to_zero_functorSF_JPdEEEvT0_iT1_T2_DpNS2_10kernel_argIT3_EE,@function
        .size           _ZN3cub18CUB_300001_SM_10006detail9transform16transform_kernelINS2_10policy_hubILb1EN4cuda3std3__45tupleIJN6thrust24THRUST_300001_SM_1000_NS6detail15normal_iteratorINSA_10device_ptrIdEEEEEEEE10policy1000Ei15to_zero_functorSF_JPdEEEvT0_iT1_T2_DpNS2_10kernel_argIT3_EE,(.L_x_68 - _ZN3cub18CUB_300001_SM_10006detail9transform16transform_kernelINS2_10policy_hubILb1EN4cuda3std3__45tupleIJN6thrust24THRUST_300001_SM_1000_NS6detail15normal_iteratorINSA_10device_ptrIdEEEEEEEE10policy1000Ei15to_zero_functorSF_JPdEEEvT0_iT1_T2_DpNS2_10kernel_argIT3_EE)
        .other          _ZN3cub18CUB_300001_SM_10006detail9transform16transform_kernelINS2_10policy_hubILb1EN4cuda3std3__45tupleIJN6thrust24THRUST_300001_SM_1000_NS6detail15normal_iteratorINSA_10device_ptrIdEEEEEEEE10policy1000Ei15to_zero_functorSF_JPdEEEvT0_iT1_T2_DpNS2_10kernel_argIT3_EE,@"STO_CUDA_ENTRY STV_DEFAULT"
_ZN3cub18CUB_300001_SM_10006detail9transform16transform_kernelINS2_10policy_hubILb1EN4cuda3std3__45tupleIJN6thrust24THRUST_300001_SM_1000_NS6detail15normal_iteratorINSA_10device_ptrIdEEEEEEEE10policy1000Ei15to_zero_functorSF_JPdEEEvT0_iT1_T2_DpNS2_10kernel_argIT3_EE:
.text._ZN3cub18CUB_300001_SM_10006detail9transform16transform_kernelINS2_10policy_hubILb1EN4cuda3std3__45tupleIJN6thrust24THRUST_300001_SM_1000_NS6detail15normal_iteratorINSA_10device_ptrIdEEEEEEEE10policy1000Ei15to_zero_functorSF_JPdEEEvT0_iT1_T2_DpNS2_10kernel_argIT3_EE:
[----:B------:R-:W-:Y:S08]  /*0000*/  LDC R1, c[0x0][0x37c] ;  /* 0x0000df00ff017b82 */ /* 0x000ff00000000800 */
[----:B------:R-:W0:Y:S01]  /*0010*/  LDC.64 R8, c[0x0][0x380] ;  /* 0x0000e000ff087b82 */ /* 0x000e220000000a00 */
[----:B------:R-:W1:Y:S01]  /*0020*/  S2R R17, SR_TID.X ;  /* 0x0000000000117919 */ /* 0x000e620000002100 */
[----:B------:R-:W-:Y:S06]  /*0030*/  BSSY.RECONVERGENT B0, `(.L_x_15) ;  /* 0x0000013000007945 */ /* 0x000fec0003800200 */
[----:B------:R-:W2:Y:S01]  /*0040*/  S2UR UR4, SR_CTAID.X ;  /* 0x00000000000479c3 */ /* 0x000ea20000002500 */
[----:B0-----:R-:W-:-:S04]  /*0050*/  IMAD.SHL.U32 R5, R9, 0x80, RZ ;  /* 0x0000008009057824 */ /* 0x001fc800078e00ff */
[----:B--2---:R-:W-:Y:S02]  /*0060*/  IMAD R7, R5, UR4, RZ ;  /* 0x0000000405077c24 */ /* 0x004fe4000f8e02ff */
[----:B-1----:R-:W-:Y:S02]  /*0070*/  IMAD.SHL.U32 R11, R17, 0x80, RZ ;  /* 0x00000080110b7824 */ /* 0x002fe400078e00ff */
[----:B------:R-:W-:-:S05]  /*0080*/  IMAD.IADD R8, R8, 0x1, -R7 ;  /* 0x0000000108087824 */ /* 0x000fca00078e0a07 */
[----:B------:R-:W-:-:S05]  /*0090*/  VIMNMX R0, PT, PT, R5, R8, PT ;  /* 0x0000000805007248 */ /* 0x000fca0003fe0100 */
[----:B------:R-:W-:-:S05]  /*00a0*/  IMAD.SHL.U32 R4, R0, 0x8, RZ ;  /* 0x0000000800047824 */ /* 0x000fca00078e00ff */
[----:B------:R-:W-:-:S13]  /*00b0*/  ISETP.GE.AND P0, PT, R11, R4, PT ;  /* 0x000000040b00720c */ /* 0x000fda0003f06270 */
[----:B------:R-:W-:Y:S05]  /*00c0*/  @P0 BRA `(.L_x_16) ;  /* 0x0000000000240947 */ /* 0x000fea0003800000 */
[----:B------:R-:W0:Y:S02]  /*00d0*/  LDC.64 R2, c[0x0][0x398] ;  /* 0x0000e600ff027b82 */ /* 0x000e240000000a00 */
[----:B0-----:R-:W-:-:S04]  /*00e0*/  IMAD.WIDE.U32 R2, R17, 0x80, R2 ;  /* 0x0000008011027825 */ /* 0x001fc800078e0002 */
[----:B------:R-:W-:-:S07]  /*00f0*/  IMAD.WIDE R2, R7, 0x8, R2 ;  /* 0x0000000807027825 */ /* 0x000fce00078e0202 */
.L_x_17:
[----:B------:R-:W-:Y:S01]  /*0100*/  VIADD R11, R11, 0x4000 ;  /* 0x000040000b0b7836 */ /* 0x000fe20000000000 */
[----:B------:R0:W-:Y:S04]  /*0110*/  CCTL.E.PF2 [R2] ;  /* 0x000000000200798f */ /* 0x0001e80000800100 */
[----:B------:R-:W-:Y:S02]  /*0120*/  ISETP.GE.AND P0, PT, R11, R4, PT ;  /* 0x000000040b00720c */ /* 0x000fe40003f06270 */
[----:B0-----:R-:W-:-:S05]  /*0130*/  IADD3 R2, P1, PT, R2, 0x4000, RZ ;  /* 0x0000400002027810 */ /* 0x001fca0007f3e0ff */
[----:B------:R-:W-:-:S06]  /*0140*/  IMAD.X R3, RZ, RZ, R3, P1 ;  /* 0x000000ffff037224 */ /* 0x000fcc00008e0603 */
[----:B------:R-:W-:Y:S05]  /*0150*/  @!P0 BRA `(.L_x_17) ;  /* 0xfffffffc00e88947 */ /* 0x000fea000383ffff */
.L_x_16:
[----:B------:R-:W-:Y:S05]  /*0160*/  BSYNC.RECONVERGENT B0 ;  /* 0x0000000000007941 */ /* 0x000fea0003800200 */
.L_x_15:
[----:B------:R-:W0:Y:S01]  /*0170*/  LDCU.128 UR8, c[0x0][0x390] ;  /* 0x00007200ff0877ac */ /* 0x000e220008000c00 */
[----:B------:R-:W-:Y:S01]  /*0180*/  ISETP.GT.AND P0, PT, R5, R8, PT ;  /* 0x000000080500720c */ /* 0x000fe20003f04270 */
[----:B------:R-:W-:Y:S01]  /*0190*/  IMAD.WIDE R6, R7, 0x8, RZ ;  /* 0x0000000807067825 */ /* 0x000fe200078e02ff */
[----:B------:R-:W1:Y:S02]  /*01a0*/  LDCU.64 UR4, c[0x0][0x358] ;  /* 0x00006b00ff0477ac */ /* 0x000e640008000a00 */
[C---:B0-----:R-:W-:Y:S02]  /*01b0*/  IADD3 R4, P1, PT, R6.reuse, UR10, RZ ;  /* 0x0000000a06047c10 */ /* 0x041fe4000ff3e0ff */
[----:B------:R-:W-:Y:S02]  /*01c0*/  IADD3 R2, P2, PT, R6, UR8, RZ ;  /* 0x0000000806027c10 */ /* 0x000fe4000ff5e0ff */
[C---:B------:R-:W-:Y:S02]  /*01d0*/  IADD3.X R5, PT, PT, R7.reuse, UR11, RZ, P1, !PT ;  /* 0x0000000b07057c10 */ /* 0x040fe40008ffe4ff */
[----:B------:R-:W-:-:S03]  /*01e0*/  IADD3.X R3, PT, PT, R7, UR9, RZ, P2, !PT ;  /* 0x0000000907037c10 */ /* 0x000fc600097fe4ff */
[----:B-1----:R-:W-:Y:S06]  /*01f0*/  @P0 BRA `(.L_x_18) ;  /* 0x0000000800040947 */ /* 0x002fec0003800000 */
[----:B------:R-:W-:-:S13]  /*0200*/  ISETP.GE.AND P0, PT, R9, 0x1, PT ;  /* 0x000000010900780c */ /* 0x000fda0003f06270 */
[----:B------:R-:W-:Y:S05]  /*0210*/  @!P0 EXIT ;  /* 0x000000000000894d */ /* 0x000fea0003800000 */
[C---:B------:R-:W-:Y:S01]  /*0220*/  ISETP.GE.U32.AND P1, PT, R9.reuse, 0x8, PT ;  /* 0x000000080900780c */ /* 0x040fe20003f26070 */
[----:B------:R-:W-:Y:S01]  /*0230*/  IMAD.MOV.U32 R0, RZ, RZ, RZ ;  /* 0x000000ffff007224 */ /* 0x000fe200078e00ff */
[----:B------:R-:W-:-:S04]  /*0240*/  LOP3.LUT R22, R9, 0x7, RZ, 0xc0, !PT ;  /* 0x0000000709167812 */ /* 0x000fc800078ec0ff */
[----:B------:R-:W-:-:S07]  /*0250*/  ISETP.NE.AND P0, PT, R22, RZ, PT ;  /* 0x000000ff1600720c */ /* 0x000fce0003f05270 */
[----:B------:R-:W-:Y:S06]  /*0260*/  @!P1 BRA `(.L_x_19) ;  /* 0x0000000000f49947 */ /* 0x000fec0003800000 */
[----:B------:R-:W-:Y:S01]  /*0270*/  LOP3.LUT R0, R9, 0x7ffffff8, RZ, 0xc0, !PT ;  /* 0x7ffffff809007812 */ /* 0x000fe200078ec0ff */
[C---:B------:R-:W-:Y:S01]  /*0280*/  IMAD.WIDE.U32 R24, R17.reuse, 0x8, R6 ;  /* 0x0000000811187825 */ /* 0x040fe200078e0006 */
[----:B------:R-:W0:Y:S03]  /*0290*/  LDCU.64 UR6, c[0x0][0x388] ;  /* 0x00007100ff0677ac */ /* 0x000e260008000a00 */
[----:B------:R-:W-:Y:S02]  /*02a0*/  IMAD.MOV.U32 R8, RZ, RZ, R24 ;  /* 0x000000ffff087224 */ /* 0x000fe400078e0018 */
[----:B------:R-:W-:Y:S02]  /*02b0*/  VIADD R23, R17, 0x80 ;  /* 0x0000008011177836 */ /* 0x000fe40000000000 */
[----:B------:R-:W-:-:S07]  /*02c0*/  IMAD.MOV R16, RZ, RZ, -R0 ;  /* 0x000000ffff107224 */ /* 0x000fce00078e0a00 */
.L_x_20:
        /* <DEDUP_REMOVED lines=55> */
.L_x_19:
        /* <DEDUP_REMOVED lines=30> */
.L_x_21:
[----:B------:R-:W-:Y:S05]  /*0820*/  @!P0 EXIT ;  /* 0x000000000000894d */ /* 0x000fea0003800000 */
[----:B------:R-:W-:Y:S02]  /*0830*/  ISETP.NE.AND P0, PT, R8, 0x1, PT ;  /* 0x000000010800780c */ /* 0x000fe40003f05270 */
[----:B------:R-:W-:-:S04]  /*0840*/  LOP3.LUT R9, R9, 0x1, RZ, 0xc0, !PT ;  /* 0x0000000109097812 */ /* 0x000fc800078ec0ff */
[----:B------:R-:W-:-:S07]  /*0850*/  ISETP.NE.U32.AND P1, PT, R9, 0x1, PT ;  /* 0x000000010900780c */ /* 0x000fce0003f25070 */
[----:B------:R-:W-:Y:S06]  /*0860*/  @!P0 BRA `(.L_x_22) ;  /* 0x00000000003c8947 */ /* 0x000fec0003800000 */
[----:B0-----:R-:W-:Y:S01]  /*0870*/  IMAD R13, R0, 0x80, R17 ;  /* 0x00000080000d7824 */ /* 0x001fe200078e0211 */
        /* <DEDUP_REMOVED lines=14> */
.L_x_22:
        /* <DEDUP_REMOVED lines=11> */
.L_x_18:
[----:B------:R-:W-:-:S13]  /*0a10*/  ISETP.GE.AND P0, PT, R9, 0x1, PT ;  /* 0x000000010900780c */ /* 0x000fda0003f06270 */
[----:B------:R-:W-:Y:S05]  /*0a20*/  @!P0 EXIT ;  /* 0x000000000000894d */ /* 0x000fea0003800000 */
[C---:B------:R-:W-:Y:S01]  /*0a30*/  ISETP.GE.U32.AND P0, PT, R9.reuse, 0x4, PT ;  /* 0x000000040900780c */ /* 0x040fe20003f06070 */
[----:B------:R-:W-:Y:S01]  /*0a40*/  IMAD.MOV.U32 R8, RZ, RZ, RZ ;  /* 0x000000ffff087224 */ /* 0x000fe200078e00ff */
[----:B------:R-:W-:-:S11]  /*0a50*/  LOP3.LUT R6, R9, 0x3, RZ, 0xc0, !PT ;  /* 0x0000000309067812 */ /* 0x000fd600078ec0ff */
[----:B------:R-:W-:Y:S05]  /*0a60*/  @!P0 BRA `(.L_x_23) ;  /* 0x0000001000c08947 */ /* 0x000fea0003800000 */
[----:B------:R-:W-:Y:S01]  /*0a70*/  LOP3.LUT R8, R9, 0x7ffffffc, RZ, 0xc0, !PT ;  /* 0x7ffffffc09087812 */ /* 0x000fe200078ec0ff */
[----:B------:R-:W-:-:S03]  /*0a80*/  IMAD.MOV.U32 R7, RZ, RZ, RZ ;  /* 0x000000ffff077224 */ /* 0x000fc600078e00ff */
[----:B------:R-:W-:-:S13]  /*0a90*/  ISETP.GT.AND P0, PT, R8, RZ, PT ;  /* 0x000000ff0800720c */ /* 0x000fda0003f04270 */
[----:B------:R-:W-:Y:S05]  /*0aa0*/  @!P0 BRA `(.L_x_24) ;  /* 0x0000001000048947 */ /* 0x000fea0003800000 */
[----:B------:R-:W-:Y:S01]  /*0ab0*/  IMAD.IADD R9, R8, 0x1, -R7 ;  /* 0x0000000108097824 */ /* 0x000fe200078e0a07 */
[----:B------:R-:W-:-:S04]  /*0ac0*/  PLOP3.LUT P0, PT, PT, PT, PT, 0x80, 0x8 ;  /* 0x000000000008781c */ /* 0x000fc80003f0f070 */
[----:B------:R-:W-:-:S13]  /*0ad0*/  ISETP.GT.AND P1, PT, R9, 0xc, PT ;  /* 0x0000000c0900780c */ /* 0x000fda0003f24270 */
[----:B------:R-:W-:Y:S05]  /*0ae0*/  @!P1 BRA `(.L_x_25) ;  /* 0x0000000800949947 */ /* 0x000fea0003800000 */
[----:B------:R-:W-:Y:S01]  /*0af0*/  PLOP3.LUT P0, PT, PT, PT, PT, 0x8, 0x80 ;  /* 0x000000000080781c */ /* 0x000fe20003f0e170 */
[----:B------:R-:W-:-:S12]  /*0b00*/  VIADD R10, R8, 0xfffffff4 ;  /* 0xfffffff4080a7836 */ /* 0x000fd80000000000 */
.L_x_26:
[----:B------:R-:W-:-:S05]  /*0b10*/  IMAD R9, R7, 0x80, R17 ;  /* 0x0000008007097824 */ /* 0x000fca00078e0211 */
[----:B------:R-:W-:-:S13]  /*0b20*/  ISETP.GE.AND P3, PT, R9, R0, PT ;  /* 0x000000000900720c */ /* 0x000fda0003f66270 */
[C---:B0-----:R-:W-:Y:S01]  /*0b30*/  @!P3 IMAD.WIDE R12, R9.reuse, 0x8, R4 ;  /* 0x00000008090cb825 */ /* 0x041fe200078e0204 */
        /* <DEDUP_REMOVED lines=160> */
.L_x_25:
[----:B------:R-:W-:-:S05]  /*1540*/  IMAD.IADD R9, R8, 0x1, -R7 ;  /* 0x0000000108097824 */ /* 0x000fca00078e0a07 */
[----:B------:R-:W-:-:S13]  /*1550*/  ISETP.GT.AND P1, PT, R9, 0x4, PT ;  /* 0x000000040900780c */ /* 0x000fda0003f24270 */
[----:B------:R-:W-:Y:S05]  /*1560*/  @!P1 BRA `(.L_x_27) ;  /* 0x00000004004c9947 */ /* 0x000fea0003800000 */
[----:B------:R-:W-:-:S05]  /*1570*/  IMAD R9, R7, 0x80, R17 ;  /* 0x0000008007097824 */ /* 0x000fca00078e0211 */
[----:B------:R-:W-:-:S13]  /*1580*/  ISETP.GE.AND P2, PT, R9, R0, PT ;  /* 0x000000000900720c */ /* 0x000fda0003f46270 */
[C---:B------:R-:W-:Y:S01]  /*1590*/  @!P2 IMAD.WIDE R10, R9.reuse, 0x8, R4 ;  /* 0x00000008090aa825 */ /* 0x040fe200078e0204 */
[----:B0-----:R-:W0:Y:S05]  /*15a0*/  @!P2 LDC.64 R12, c[0x0][0x388] ;  /* 0x0000e200ff0cab82 */ /* 0x001e2a0000000a00 */
        /* <DEDUP_REMOVED lines=12> */
[----:B------:R-:W-:Y:S01]  /*1670*/  ISETP.GE.AND P0, PT, R27, R0, PT ;  /* 0x000000001b00720c */ /* 0x000fe20003f06270 */
[----:B0-----:R-:W-:-:S12]  /*1680*/  @!P1 DSETP.GTU.AND P2, PT, |R14|, R10, PT ;  /* 0x0000000a0e00922a */ /* 0x001fd80003f4c200 */
[----:B-1----:R-:W0:Y:S01]  /*1690*/  @!P0 LDC.64 R12, c[0x0][0x388] ;  /* 0x0000e200ff0c8b82 */ /* 0x002e220000000a00 */
[----:B------:R-:W-:Y:S01]  /*16a0*/  @!P1 IMAD.WIDE R10, R19, 0x8, R2 ;  /* 0x00000008130a9825 */ /* 0x000fe200078e0202 */
[----:B------:R-:W-:-:S03]  /*16b0*/  @!P1 FSEL R22, R14, RZ, P2 ;  /* 0x000000ff0e169208 */ /* 0x000fc60001000000 */
[----:B------:R-:W-:Y:S01]  /*16c0*/  @!P0 IMAD.WIDE R18, R27, 0x8, R4 ;  /* 0x000000081b128825 */ /* 0x000fe200078e0204 */
[----:B------:R-:W-:-:S05]  /*16d0*/  @!P1 FSEL R23, R15, RZ, P2 ;  /* 0x000000ff0f179208 */ /* 0x000fca0001000000 */
[----:B------:R1:W-:Y:S04]  /*16e0*/  @!P1 STG.E.64 desc[UR4][R10.64], R22 ;  /* 0x000000160a009986 */ /* 0x0003e8000c101b04 */
        /* <DEDUP_REMOVED lines=11> */
[----:B-1----:R-:W-:-:S04]  /*17a0*/  VIADD R10, R7, 0x4 ;  /* 0x00000004070a7836 */ /* 0x002fc80000000000 */
[----:B------:R-:W-:-:S05]  /*17b0*/  IMAD R7, R10, 0x80, R17 ;  /* 0x000000800a077824 */ /* 0x000fca00078e0211 */
[----:B------:R-:W-:-:S13]  /*17c0*/  ISETP.GE.AND P0, PT, R7, R0, PT ;  /* 0x000000000700720c */ /* 0x000fda0003f06270 */
[----:B------:R-:W-:Y:S01]  /*17d0*/  @!P0 IMAD.WIDE R20, R7, 0x8, R4 ;  /* 0x0000000807148825 */ /* 0x000fe200078e0204 */
[----:B--2---:R-:W1:Y:S01]  /*17e0*/  @!P0 LDC.64 R12, c[0x0][0x388] ;  /* 0x0000e200ff0c8b82 */ /* 0x004e620000000a00 */
        /* <DEDUP_REMOVED lines=43> */
.L_x_27:
[----:B------:R-:W-:-:S13]  /*1aa0*/  ISETP.NE.OR P0, PT, R7, R8, P0 ;  /* 0x000000080700720c */ /* 0x000fda0000705670 */
[----:B------:R-:W-:Y:S05]  /*1ab0*/  @!P0 BRA `(.L_x_23) ;  /* 0x0000000000ac8947 */ /* 0x000fea0003800000 */
.L_x_24:
[----:B------:R-:W-:-:S05]  /*1ac0*/  IMAD R9, R7, 0x80, R17 ;  /* 0x0000008007097824 */ /* 0x000fca00078e0211 */
[----:B------:R-:W-:-:S13]  /*1ad0*/  ISETP.GE.AND P2, PT, R9, R0, PT ;  /* 0x000000000900720c */ /* 0x000fda0003f46270 */
[C---:B--2---:R-:W-:Y:S01]  /*1ae0*/  @!P2 IMAD.WIDE R10, R9.reuse, 0x8, R4 ;  /* 0x00000008090aa825 */ /* 0x044fe200078e0204 */
[----:B01----:R-:W0:Y:S05]  /*1af0*/  @!P2 LDC.64 R12, c[0x0][0x388] ;  /* 0x0000e200ff0cab82 */ /* 0x003e2a0000000a00 */
        /* <DEDUP_REMOVED lines=31> */
[----:B------:R-:W-:Y:S01]  /*1cf0*/  VIADD R7, R7, 0x4 ;  /* 0x0000000407077836 */ /* 0x000fe20000000000 */
[----:B-1----:R-:W-:Y:S01]  /*1d00*/  @!P2 DSETP.GTU.AND P0, PT, |R14|, R10, PT ;  /* 0x0000000a0e00a22a */ /* 0x002fe20003f0c200 */
[----:B------:R-:W-:-:S05]  /*1d10*/  @!P2 IMAD.WIDE R10, R9, 0x8, R2 ;  /* 0x00000008090aa825 */ /* 0x000fca00078e0202 */
[----:B------:R-:W-:Y:S02]  /*1d20*/  @!P2 FSEL R18, R14, RZ, P0 ;  /* 0x000000ff0e12a208 */ /* 0x000fe40000000000 */
[----:B------:R-:W-:Y:S02]  /*1d30*/  @!P2 FSEL R19, R15, RZ, P0 ;  /* 0x000000ff0f13a208 */ /* 0x000fe40000000000 */
[----:B------:R-:W-:-:S03]  /*1d40*/  ISETP.NE.AND P0, PT, R7, R8, PT ;  /* 0x000000080700720c */ /* 0x000fc60003f05270 */
[----:B------:R2:W-:Y:S10]  /*1d50*/  @!P2 STG.E.64 desc[UR4][R10.64], R18 ;  /* 0x000000120a00a986 */ /* 0x0005f4000c101b04 */
[----:B------:R-:W-:Y:S05]  /*1d60*/  @P0 BRA `(.L_x_24) ;  /* 0xfffffffc00540947 */ /* 0x000fea000383ffff */
.L_x_23:
[----:B------:R-:W-:-:S13]  /*1d70*/  ISETP.NE.AND P0, PT, R6, RZ, PT ;  /* 0x000000ff0600720c */ /* 0x000fda0003f05270 */
[----:B------:R-:W-:Y:S05]  /*1d80*/  @!P0 EXIT ;  /* 0x000000000000894d */ /* 0x000fea0003800000 */
[----:B------:R-:W-:Y:S02]  /*1d90*/  IMAD R17, R8, 0x80, R17 ;  /* 0x0000008008117824 */ /* 0x000fe400078e0211 */
[----:B012---:R-:W-:-:S07]  /*1da0*/  IMAD.MOV R12, RZ, RZ, -R6 ;  /* 0x000000ffff0c7224 */ /* 0x007fce00078e0a06 */
.L_x_28:
[----:B------:R-:W-:-:S13]  /*1db0*/  ISETP.GE.AND P1, PT, R17, R0, PT ;  /* 0x000000001100720c */ /* 0x000fda0003f26270 */
[C---:B------:R-:W-:Y:S01]  /*1dc0*/  @!P1 IMAD.WIDE R6, R17.reuse, 0x8, R4 ;  /* 0x0000000811069825 */ /* 0x040fe200078e0204 */
[----:B0-----:R-:W0:Y:S05]  /*1dd0*/  @!P1 LDC.64 R8, c[0x0][0x388] ;  /* 0x0000e200ff089b82 */ /* 0x001e2a0000000a00 */
[----:B------:R-:W0:Y:S01]  /*1de0*/  @!P1 LDG.E.64 R6, desc[UR4][R6.64] ;  /* 0x0000000406069981 */ /* 0x000e22000c1e1b00 */
[----:B------:R-:W-:Y:S01]  /*1df0*/  VIADD R12, R12, 0x1 ;  /* 0x000000010c0c7836 */ /* 0x000fe20000000000 */
[----:B0-----:R-:W-:Y:S01]  /*1e00*/  @!P1 DSETP.GTU.AND P0, PT, |R6|, R8, PT ;  /* 0x000000080600922a */ /* 0x001fe20003f0c200 */
[----:B------:R-:W-:-:S05]  /*1e10*/  @!P1 IMAD.WIDE R8, R17, 0x8, R2 ;  /* 0x0000000811089825 */ /* 0x000fca00078e0202 */
[----:B------:R-:W-:Y:S02]  /*1e20*/  @!P1 FSEL R10, R6, RZ, P0 ;  /* 0x000000ff060a9208 */ /* 0x000fe40000000000 */
[----:B------:R-:W-:Y:S02]  /*1e30*/  @!P1 FSEL R11, R7, RZ, P0 ;  /* 0x000000ff070b9208 */ /* 0x000fe40000000000 */
[----:B------:R-:W-:-:S03]  /*1e40*/  ISETP.NE.AND P0, PT, R12, RZ, PT ;  /* 0x000000ff0c00720c */ /* 0x000fc60003f05270 */
[----:B------:R0:W-:Y:S10]  /*1e50*/  @!P1 STG.E.64 desc[UR4][R8.64], R10 ;  /* 0x0000000a08009986 */ /* 0x0001f4000c101b04 */
[----:B------:R-:W-:Y:S05]  /*1e60*/  @!P0 EXIT ;  /* 0x000000000000894d */ /* 0x000fea0003800000 */
[----:B------:R-:W-:Y:S01]  /*1e70*/  VIADD R17, R17, 0x80 ;  /* 0x0000008011117836 */ /* 0x000fe20000000000 */
[----:B------:R-:W-:Y:S06]  /*1e80*/  BRA `(.L_x_28) ;  /* 0xfffffffc00c87947 */ /* 0x000fec000383ffff */
.L_x_29:
        /* <DEDUP_REMOVED lines=15> */
.L_x_68:


//--------------------- .text._ZN3cub18CUB_300001_SM_10006detail9transform16transform_kernelINS2_10policy_hubILb1EN4cuda3std3__45tupleIJN6thrust24THRUST_300001_SM_1000_NS6detail15normal_iteratorINSA_10device_ptrIdEEEESF_EEEE10policy1000El13daxpy_functorSF_JPdSK_EEEvT0_iT1_T2_DpNS2_10kernel_argIT3_EE --------------------------
	.section	.text._ZN3cub18CUB_300001_SM_10006detail9transform16transform_kernelINS2_10policy_hubILb1EN4cuda3std3__45tupleIJN6thrust24THRUST_300001_SM_1000_NS6detail15normal_iteratorINSA_10device_ptrIdEEEESF_EEEE10policy1000El13daxpy_functorSF_JPdSK_EEEvT0_iT1_T2_DpNS2_10kernel_argIT3_EE,"ax",@progbits
	.align	128
        .global         _ZN3cub18CUB_300001_SM_10006detail9transform16transform_kernelINS2_10policy_hubILb1EN4cuda3std3__45tupleIJN6thrust24THRUST_300001_SM_1000_NS6detail15normal_iteratorINSA_10device_ptrIdEEEESF_EEEE10policy1000El13daxpy_functorSF_JPdSK_EEEvT0_iT1_T2_DpNS2_10kernel_argIT3_EE
        .type           _ZN3cub18CUB_300001_SM_10006detail9transform16transform_kernelINS2_10policy_hubILb1EN4cuda3std3__45tupleIJN6thrust24THRUST_300001_SM_1000_NS6detail15normal_iteratorINSA_10device_ptrIdEEEESF_EEEE10policy1000El13daxpy_functorSF_JPdSK_EEEvT0_iT1_T2_DpNS2_10kernel_argIT3_EE,@function
        .size           _ZN3cub18CUB_300001_SM_10006detail9transform16transform_kernelINS2_10policy_hubILb1EN4cuda3std3__45tupleIJN6thrust24THRUST_300001_SM_1000_NS6detail15normal_iteratorINSA_10device_ptrIdEEEESF_EEEE10policy1000El13daxpy_functorSF_JPdSK_EEEvT0_iT1_T2_DpNS2_10kernel_argIT3_EE,(.L_x_69 - _ZN3cub18CUB_300001_SM_10006detail9transform16transform_kernelINS2_10policy_hubILb1EN4cuda3std3__45tupleIJN6thrust24THRUST_300001_SM_1000_NS6detail15normal_iteratorINSA_10device_ptrIdEEEESF_EEEE10policy1000El13daxpy_functorSF_JPdSK_EEEvT0_iT1_T2_DpNS2_10kernel_argIT3_EE)
        .other          _ZN3cub18CUB_300001_SM_10006detail9transform16transform_kernelINS2_10policy_hubILb1EN4cuda3std3__45tupleIJN6thrust24THRUST_300001_SM_1000_NS6detail15normal_iteratorINSA_10device_ptrIdEEEESF_EEEE10policy1000El13daxpy_functorSF_JPdSK_EEEvT0_iT1_T2_DpNS2_10kernel_argIT3_EE,@"STO_CUDA_ENTRY STV_DEFAULT"
_ZN3cub18CUB_300001_SM_10006detail9transform16transform_kernelINS2_10policy_hubILb1EN4cuda3std3__45tupleIJN6thrust24THRUST_300001_SM_1000_NS6detail15normal_iteratorINSA_10device_ptrIdEEEESF_EEEE10policy1000El13daxpy_functorSF_JPdSK_EEEvT0_iT1_T2_DpNS2_10kernel_argIT3_EE:
.text._ZN3cub18CUB_300001_SM_10006detail9transform16transform_kernelINS2_10policy_hubILb1EN4cuda3std3__45tupleIJN6thrust24THRUST_300001_SM_1000_NS6detail15normal_iteratorINSA_10device_ptrIdEEEESF_EEEE10policy1000El13daxpy_functorSF_JPdSK_EEEvT0_iT1_T2_DpNS2_10kernel_argIT3_EE:
        /* <DEDUP_REMOVED lines=20> */
[----:B------:R-:W0:Y:S01]  /*0140*/  LDCU.64 UR4, c[0x0][0x3a0] ;  /* 0x00007400ff0477ac */ /* 0x000e220008000a00 */
[C---:B------:R-:W-:Y:S01]  /*0150*/  SHF.L.U32 R10, R12.reuse, 0x3, RZ ;  /* 0x000000030c0a7819 */ /* 0x040fe200000006ff */
[----:B------:R-:W-:Y:S01]  /*0160*/  BSSY.RECONVERGENT B1, `(.L_x_32) ;  /* 0x000000c000017945 */ /* 0x000fe20003800200 */
[----:B------:R-:W-:Y:S01]  /*0170*/  SHF.L.U64.HI R14, R12, 0x3, R5 ;  /* 0x000000030c0e7819 */ /* 0x000fe20000010205 */
[----:B------:R-:W-:Y:S01]  /*0180*/  IMAD.MOV.U32 R11, RZ, RZ, R9 ;  /* 0x000000ffff0b7224 */ /* 0x000fe200078e0009 */
[----:B0-----:R-:W-:-:S04]  /*0190*/  IADD3 R6, P0, PT, R10, UR4, RZ ;  /* 0x000000040a067c10 */ /* 0x001fc8000ff1e0ff */
[----:B------:R-:W-:-:S03]  /*01a0*/  IADD3.X R7, PT, PT, R14, UR5, RZ, P0, !PT ;  /* 0x000000050e077c10 */ /* 0x000fc600087fe4ff */
[----:B------:R-:W-:-:S07]  /*01b0*/  IMAD.WIDE.U32 R6, R0, 0x80, R6 ;  /* 0x0000008000067825 */ /* 0x000fce00078e0006 */
.L_x_33:
[----:B------:R-:W-:Y:S01]  /*01c0*/  VIADD R11, R11, 0x4000 ;  /* 0x000040000b0b7836 */ /* 0x000fe20000000000 */
[----:B------:R0:W-:Y:S04]  /*01d0*/  CCTL.E.PF2 [R6] ;  /* 0x000000000600798f */ /* 0x0001e80000800100 */
[----:B------:R-:W-:Y:S02]  /*01e0*/  ISETP.GE.AND P0, PT, R11, R8, PT ;  /* 0x000000080b00720c */ /* 0x000fe40003f06270 */
[----:B0-----:R-:W-:-:S05]  /*01f0*/  IADD3 R6, P1, PT, R6, 0x4000, RZ ;  /* 0x0000400006067810 */ /* 0x001fca0007f3e0ff */
[----:B------:R-:W-:-:S06]  /*0200*/  IMAD.X R7, RZ, RZ, R7, P1 ;  /* 0x000000ffff077224 */ /* 0x000fcc00008e0607 */
[----:B------:R-:W-:Y:S05]  /*0210*/  @!P0 BRA `(.L_x_33) ;  /* 0xfffffffc00e88947 */ /* 0x000fea000383ffff */
[----:B------:R-:W-:Y:S05]  /*0220*/  BSYNC.RECONVERGENT B1 ;  /* 0x0000000000017941 */ /* 0x000fea0003800200 */
.L_x_32:
[----:B------:R-:W0:Y:S02]  /*0230*/  LDCU.64 UR4, c[0x0][0x3b0] ;  /* 0x00007600ff0477ac */ /* 0x000e240008000a00 */
[----:B0-----:R-:W-:-:S04]  /*0240*/  IADD3 R6, P0, PT, R10, UR4, RZ ;  /* 0x000000040a067c10 */ /* 0x001fc8000ff1e0ff */
[----:B------:R-:W-:-:S03]  /*0250*/  IADD3.X R7, PT, PT, R14, UR5, RZ, P0, !PT ;  /* 0x000000050e077c10 */ /* 0x000fc600087fe4ff */
[----:B------:R-:W-:-:S07]  /*0260*/  IMAD.WIDE.U32 R6, R0, 0x80, R6 ;  /* 0x0000008000067825 */ /* 0x000fce00078e0006 */
.L_x_34:
[----:B------:R-:W-:Y:S01]  /*0270*/  IADD3 R9, PT, PT, R9, 0x4000, RZ ;  /* 0x0000400009097810 */ /* 0x000fe20007ffe0ff */
[----:B------:R0:W-:Y:S03]  /*0280*/  CCTL.E.PF2 [R6] ;  /* 0x000000000600798f */ /* 0x0001e60000800100 */
[----:B------:R-:W-:Y:S02]  /*0290*/  ISETP.GE.AND P0, PT, R9, R8, PT ;  /* 0x000000080900720c */ /* 0x000fe40003f06270 */
[----:B0-----:R-:W-:-:S05]  /*02a0*/  IADD3 R6, P1, PT, R6, 0x4000, RZ ;  /* 0x0000400006067810 */ /* 0x001fca0007f3e0ff */
[----:B------:R-:W-:-:S06]  /*02b0*/  IMAD.X R7, RZ, RZ, R7, P1 ;  /* 0x000000ffff077224 */ /* 0x000fcc00008e0607 */
[----:B------:R-:W-:Y:S05]  /*02c0*/  @!P0 BRA `(.L_x_34) ;  /* 0xfffffffc00e88947 */ /* 0x000fea000383ffff */
.L_x_31:
[----:B------:R-:W-:Y:S05]  /*02d0*/  BSYNC.RECONVERGENT B0 ;  /* 0x0000000000007941 */ /* 0x000fea0003800200 */
.L_x_30:
[----:B------:R-:W0:Y:S01]  /*02e0*/  LDC.64 R14, c[0x0][0x3a0] ;  /* 0x0000e800ff0e7b82 */ /* 0x000e220000000a00 */
[----:B------:R-:W1:Y:S01]  /*02f0*/  LDCU.64 UR8, c[0x0][0x3b0] ;  /* 0x00007600ff0877ac */ /* 0x000e620008000a00 */
[----:B------:R-:W-:Y:S01]  /*0300*/  ISETP.NE.AND P0, PT, R2, R3, PT ;  /* 0x000000030200720c */ /* 0x000fe20003f05270 */
[C---:B------:R-:W-:Y:S01]  /*0310*/  IMAD.SHL.U32 R7, R12.reuse, 0x8, RZ ;  /* 0x000000080c077824 */ /* 0x040fe200078e00ff */
[----:B------:R-:W-:Y:S01]  /*0320*/  SHF.L.U64.HI R16, R12, 0x3, R5 ;  /* 0x000000030c107819 */ /* 0x000fe20000010205 */
[----:B------:R-:W2:Y:S03]  /*0330*/  LDCU.64 UR6, c[0x0][0x398] ;  /* 0x00007300ff0677ac */ /* 0x000ea60008000a00 */
[----:B------:R-:W-:Y:S01]  /*0340*/  R2UR UR11, R7 ;  /* 0x00000000070b72ca */ /* 0x000fe200000e0000 */
[----:B------:R-:W3:Y:S01]  /*0350*/  LDCU.64 UR12, c[0x0][0x358] ;  /* 0x00006b00ff0c77ac */ /* 0x000ee20008000a00 */
[----:B------:R-:W-:-:S02]  /*0360*/  R2UR UR14, R16 ;  /* 0x00000000100e72ca */ /* 0x000fc400000e0000 */
[C---:B-1----:R-:W-:Y:S02]  /*0370*/  IADD3 R10, P3, PT, R7.reuse, UR8, RZ ;  /* 0x00000008070a7c10 */ /* 0x042fe4000ff7e0ff */
[C---:B--2---:R-:W-:Y:S02]  /*0380*/  IADD3 R8, P1, PT, R7.reuse, UR6, RZ ;  /* 0x0000000607087c10 */ /* 0x044fe4000ff3e0ff */
[----:B0-----:R-:W-:Y:S02]  /*0390*/  IADD3 R6, P2, PT, R7, R14, RZ ;  /* 0x0000000e07067210 */ /* 0x001fe40007f5e0ff */
[C---:B------:R-:W-:Y:S02]  /*03a0*/  IADD3.X R11, PT, PT, R16.reuse, UR9, RZ, P3, !PT ;  /* 0x00000009100b7c10 */ /* 0x040fe40009ffe4ff */
[C---:B------:R-:W-:Y:S01]  /*03b0*/  IADD3.X R9, PT, PT, R16.reuse, UR7, RZ, P1, !PT ;  /* 0x0000000710097c10 */ /* 0x040fe20008ffe4ff */
[----:B------:R-:W-:Y:S01]  /*03c0*/  IMAD.X R7, R16, 0x1, R15, P2 ;  /* 0x0000000110077824 */ /* 0x000fe200010e060f */
[----:B---3--:R-:W-:Y:S07]  /*03d0*/  @!P0 BRA `(.L_x_35) ;  /* 0x0000000c00888947 */ /* 0x008fee0003800000 */
[----:B------:R-:W-:-:S13]  /*03e0*/  ISETP.GE.AND P0, PT, R4, 0x1, PT ;  /* 0x000000010400780c */ /* 0x000fda0003f06270 */
[----:B------:R-:W-:Y:S05]  /*03f0*/  @!P0 EXIT ;  /* 0x000000000000894d */ /* 0x000fea0003800000 */
[C---:B------:R-:W-:Y:S01]  /*0400*/  ISETP.GE.U32.AND P0, PT, R4.reuse, 0x8, PT ;  /* 0x000000080400780c */ /* 0x040fe20003f06070 */
[----:B------:R-:W-:Y:S01]  /*0410*/  HFMA2 R5, -RZ, RZ, 0, 0 ;  /* 0x00000000ff057431 */ /* 0x000fe200000001ff */
[----:B------:R-:W-:-:S11]  /*0420*/  LOP3.LUT R2, R4, 0x7, RZ, 0xc0, !PT ;  /* 0x0000000704027812 */ /* 0x000fd600078ec0ff */
[----:B------:R-:W-:Y:S05]  /*0430*/  @!P0 BRA `(.L_x_36) ;  /* 0x0000000800148947 */ /* 0x000fea0003800000 */
[----:B------:R-:W-:-:S13]  /*0440*/  ISETP.GE.AND P0, PT, R0, R3, PT ;  /* 0x000000030000720c */ /* 0x000fda0003f06270 */
[C---:B------:R-:W-:Y:S01]  /*0450*/  @!P0 IMAD.WIDE.U32 R18, R0.reuse, 0x8, R6 ;  /* 0x0000000800128825 */ /* 0x040fe200078e0006 */
[----:B------:R-:W0:Y:S03]  /*0460*/  @!P0 LDC.64 R22, c[0x0][0x390] ;  /* 0x0000e400ff168b82 */ /* 0x000e260000000a00 */
[C---:B------:R-:W-:Y:S02]  /*0470*/  @!P0 IMAD.WIDE.U32 R20, R0.reuse, 0x8, R10 ;  /* 0x0000000800148825 */ /* 0x040fe400078e000a */
[----:B------:R-:W0:Y:S04]  /*0480*/  @!P0 LDG.E.64 R18, desc[UR12][R18.64] ;  /* 0x0000000c12128981 */ /* 0x000e28000c1e1b00 */
[----:B------:R-:W0:Y:S01]  /*0490*/  @!P0 LDG.E.64 R20, desc[UR12][R20.64] ;  /* 0x0000000c14148981 */ /* 0x000e22000c1e1b00 */
[----:B------:R-:W-:-:S02]  /*04a0*/  VIADD R17, R0, 0x80 ;  /* 0x0000008000117836 */ /* 0x000fc40000000000 */
[----:B------:R-:W-:-:S03]  /*04b0*/  @!P0 IMAD.WIDE.U32 R24, R0, 0x8, R8 ;  /* 0x0000000800188825 */ /* 0x000fc600078e0008 */
[C---:B------:R-:W-:Y:S01]  /*04c0*/  ISETP.GE.AND P1, PT, R17.reuse, R3, PT ;  /* 0x000000031100720c */ /* 0x040fe20003f26270 */
[----:B------:R-:W-:-:S04]  /*04d0*/  IMAD.WIDE R14, R17, 0x8, R6 ;  /* 0x00000008110e7825 */ /* 0x000fc800078e0206 */
[----:B------:R-:W-:Y:S01]  /*04e0*/  IMAD.WIDE R12, R17, 0x8, R10 ;  /* 0x00000008110c7825 */ /* 0x000fe200078e020a */
[----:B0-----:R-:W-:-:S07]  /*04f0*/  @!P0 DFMA R22, R18, R22, R20 ;  /* 0x000000161216822b */ /* 0x001fce0000000014 */
[----:B------:R-:W0:Y:S01]  /*0500*/  @!P1 LDC.64 R20, c[0x0][0x390] ;  /* 0x0000e400ff149b82 */ /* 0x000e220000000a00 */
[----:B------:R1:W-:Y:S04]  /*0510*/  @!P0 STG.E.64 desc[UR12][R24.64], R22 ;  /* 0x0000001618008986 */ /* 0x0003e8000c101b0c */
[----:B------:R-:W0:Y:S04]  /*0520*/  @!P1 LDG.E.64 R26, desc[UR12][R14.64] ;  /* 0x0000000c0e1a9981 */ /* 0x000e28000c1e1b00 */
[----:B------:R-:W0:Y:S01]  /*0530*/  @!P1 LDG.E.64 R18, desc[UR12][R12.64] ;  /* 0x0000000c0c129981 */ /* 0x000e22000c1e1b00 */
[----:B------:R-:W-:-:S05]  /*0540*/  VIADD R16, R0, 0x100 ;  /* 0x0000010000107836 */ /* 0x000fca0000000000 */
[----:B------:R-:W-:Y:S01]  /*0550*/  ISETP.GE.AND P0, PT, R16, R3, PT ;  /* 0x000000031000720c */ /* 0x000fe20003f06270 */
[----:B------:R-:W-:-:S12]  /*0560*/  IMAD.WIDE R16, R17, 0x8, R8 ;  /* 0x0000000811107825 */ /* 0x000fd800078e0208 */
[----:B-1----:R-:W1:Y:S01]  /*0570*/  @!P0 LDC.64 R22, c[0x0][0x390] ;  /* 0x0000e400ff168b82 */ /* 0x002e620000000a00 */
[----:B0-----:R-:W-:-:S07]  /*0580*/  @!P1 DFMA R18, R26, R20, R18 ;  /* 0x000000141a12922b */ /* 0x001fce0000000012 */
[----:B------:R0:W-:Y:S04]  /*0590*/  @!P1 STG.E.64 desc[UR12][R16.64], R18 ;  /* 0x0000001210009986 */ /* 0x0001e8000c101b0c */
[----:B------:R-:W1:Y:S04]  /*05a0*/  @!P0 LDG.E.64 R20, desc[UR12][R14.64+0x400] ;  /* 0x0004000c0e148981 */ /* 0x000e68000c1e1b00 */
[----:B------:R-:W1:Y:S01]  /*05b0*/  @!P0 LDG.E.64 R26, desc[UR12][R12.64+0x400] ;  /* 0x0004000c0c1a8981 */ /* 0x000e62000c1e1b00 */
[----:B------:R-:W-:-:S05]  /*05c0*/  VIADD R24, R0, 0x180 ;  /* 0x0000018000187836 */ /* 0x000fca0000000000 */
[----:B------:R-:W-:Y:S01]  /*05d0*/  ISETP.GE.AND P1, PT, R24, R3, PT ;  /* 0x000000031800720c */ /* 0x000fe20003f26270 */
[----:B-1----:R-:W-:-:S12]  /*05e0*/  @!P0 DFMA R20, R20, R22, R26 ;  /* 0x000000161414822b */ /* 0x002fd8000000001a */
[----:B------:R-:W1:Y:S01]  /*05f0*/  @!P1 LDC.64 R26, c[0x0][0x390] ;  /* 0x0000e400ff1a9b82 */ /* 0x000e620000000a00 */
[----:B------:R2:W-:Y:S04]  /*0600*/  @!P0 STG.E.64 desc[UR12][R16.64+0x400], R20 ;  /* 0x0004001410008986 */ /* 0x0005e8000c101b0c */
[----:B------:R-:W1:Y:S04]  /*0610*/  @!P1 LDG.E.64 R22, desc[UR12][R14.64+0x800] ;  /* 0x0008000c0e169981 */ /* 0x000e68000c1e1b00 */
[----:B------:R-:W1:Y:S01]  /*0620*/  @!P1 LDG.E.64 R24, desc[UR12][R12.64+0x800] ;  /* 0x0008000c0c189981 */ /* 0x000e62000c1e1b00 */
[----:B0-----:R-:W-:-:S04]  /*0630*/  IADD3 R18, PT, PT, R0, 0x200, RZ ;  /* 0x0000020000127810 */ /* 0x001fc80007ffe0ff */
[----:B------:R-:W-:Y:S01]  /*0640*/  ISETP.GE.AND P0, PT, R18, R3, PT ;  /* 0x000000031200720c */ /* 0x000fe20003f06270 */
[----:B-1----:R-:W-:-:S12]  /*0650*/  @!P1 DFMA R22, R22, R26, R24 ;  /* 0x0000001a1616922b */ /* 0x002fd80000000018 */
[----:B------:R-:W0:Y:S01]  /*0660*/  @!P0 LDC.64 R26, c[0x0][0x390] ;  /* 0x0000e400ff1a8b82 */ /* 0x000e220000000a00 */
[----:B------:R1:W-:Y:S04]  /*0670*/  @!P1 STG.E.64 desc[UR12][R16.64+0x800], R22 ;  /* 0x0008001610009986 */ /* 0x0003e8000c101b0c */
[----:B------:R-:W0:Y:S04]  /*0680*/  @!P0 LDG.E.64 R18, desc[UR12][R14.64+0xc00] ;  /* 0x000c000c0e128981 */ /* 0x000e28000c1e1b00 */
[----:B------:R-:W0:Y:S01]  /*0690*/  @!P0 LDG.E.64 R24, desc[UR12][R12.64+0xc00] ;  /* 0x000c000c0c188981 */ /* 0x000e22000c1e1b00 */
[----:B--2---:R-:W-:-:S05]  /*06a0*/  VIADD R20, R0, 0x280 ;  /* 0x0000028000147836 */ /* 0x004fca0000000000 */
[----:B------:R-:W-:Y:S01]  /*06b0*/  ISETP.GE.AND P1, PT, R20, R3, PT ;  /* 0x000000031400720c */ /* 0x000fe20003f26270 */
[----:B0-----:R-:W-:-:S12]  /*06c0*/  @!P0 DFMA R18, R18, R26, R24 ;  /* 0x0000001a1212822b */ /* 0x001fd80000000018 */
[----:B------:R-:W0:Y:S01]  /*06d0*/  @!P1 LDC.64 R26, c[0x0][0x390] ;  /* 0x0000e400ff1a9b82 */ /* 0x000e220000000a00 */
[----:B------:R2:W-:Y:S04]  /*06e0*/  @!P0 STG.E.64 desc[UR12][R16.64+0xc00], R18 ;  /* 0x000c001210008986 */ /* 0x0005e8000c101b0c */
[----:B------:R-:W0:Y:S04]  /*06f0*/  @!P1 LDG.E.64 R20, desc[UR12][R14.64+0x1000] ;  /* 0x0010000c0e149981 */ /* 0x000e28000c1e1b00 */
[----:B------:R-:W0:Y:S01]  /*0700*/  @!P1 LDG.E.64 R24, desc[UR12][R12.64+0x1000] ;  /* 0x0010000c0c189981 */ /* 0x000e22000c1e1b00 */
[----:B-1----:R-:W-:-:S05]  /*0710*/  VIADD R22, R0, 0x300 ;  /* 0x0000030000167836 */ /* 0x002fca0000000000 */
[----:B------:R-:W-:Y:S01]  /*0720*/  ISETP.GE.AND P0, PT, R22, R3, PT ;  /* 0x000000031600720c */ /* 0x000fe20003f06270 */
[----:B0-----:R-:W-:-:S12]  /*0730*/  @!P1 DFMA R20, R20, R26, R24 ;  /* 0x0000001a1414922b */ /* 0x001fd80000000018 */
        /* <DEDUP_REMOVED lines=11> */
[----:B------:R-:W-:-:S04]  /*07f0*/  LOP3.LUT R5, R4, 0x7ffffff8, RZ, 0xc0, !PT ;  /* 0x7ffffff804057812 */ /* 0x000fc800078ec0ff */
[----:B------:R-:W-:Y:S01]  /*0800*/  ISETP.NE.AND P0, PT, R5, 0x8, PT ;  /* 0x000000080500780c */ /* 0x000fe20003f05270 */
[----:B0-----:R-:W-:-:S07]  /*0810*/  @!P1 DFMA R18, R18, R26, R24 ;  /* 0x0000001a1212922b */ /* 0x001fce0000000018 */
[----:B------:R1:W-:Y:S05]  /*0820*/  @!P1 STG.E.64 desc[UR12][R16.64+0x1800], R18 ;  /* 0x0018001210009986 */ /* 0x0003ea000c101b0c */
[----:B------:R-:W-:Y:S05]  /*0830*/  @!P0 BRA `(.L_x_36) ;  /* 0x0000000400148947 */ /* 0x000fea0003800000 */
[----:B------:R-:W-:Y:S01]  /*0840*/  MOV R24, 0x8 ;  /* 0x0000000800187802 */ /* 0x000fe20000000f00 */
[----:B------:R-:W0:Y:S06]  /*0850*/  LDCU.64 UR4, c[0x0][0x390] ;  /* 0x00007200ff0477ac */ /* 0x000e2c0008000a00 */
.L_x_39:
[----:B------:R-:W-:-:S05]  /*0860*/  IMAD R4, R24, 0x80, R0 ;  /* 0x0000008018047824 */ /* 0x000fca00078e0200 */
[----:B------:R-:W-:-:S13]  /*0870*/  ISETP.GE.AND P0, PT, R4, R3, PT ;  /* 0x000000030400720c */ /* 0x000fda0003f06270 */
[C---:B-1----:R-:W-:Y:S01]  /*0880*/  @!P0 IMAD.WIDE.U32 R18, R4.reuse, 0x8, R6 ;  /* 0x0000000804128825 */ /* 0x042fe200078e0006 */
[----:B------:R-:W1:Y:S03]  /*0890*/  @!P0 LDC.64 R28, c[0x0][0x390] ;  /* 0x0000e400ff1c8b82 */ /* 0x000e660000000a00 */
[C---:B------:R-:W-:Y:S02]  /*08a0*/  @!P0 IMAD.WIDE.U32 R20, R4.reuse, 0x8, R10 ;  /* 0x0000000804148825 */ /* 0x040fe400078e000a */
[----:B------:R-:W1:Y:S04]  /*08b0*/  @!P0 LDG.E.64 R18, desc[UR12][R18.64] ;  /* 0x0000000c12128981 */ /* 0x000e68000c1e1b00 */
[----:B------:R-:W1:Y:S01]  /*08c0*/  @!P0 LDG.E.64 R20, desc[UR12][R20.64] ;  /* 0x0000000c14148981 */ /* 0x000e62000c1e1b00 */
[----:B------:R-:W-:-:S02]  /*08d0*/  VIADD R23, R4, 0x80 ;  /* 0x0000008004177836 */ /* 0x000fc40000000000 */
[----:B------:R-:W-:-:S03]  /*08e0*/  @!P0 IMAD.WIDE.U32 R26, R4, 0x8, R8 ;  /* 0x00000008041a8825 */ /* 0x000fc600078e0008 */
[C---:B------:R-:W-:Y:S01]  /*08f0*/  ISETP.GE.AND P1, PT, R23.reuse, R3, PT ;  /* 0x000000031700720c */ /* 0x040fe20003f26270 */
[----:B------:R-:W-:-:S04]  /*0900*/  IMAD.WIDE R12, R23, 0x8, R6 ;  /* 0x00000008170c7825 */ /* 0x000fc800078e0206 */
[----:B------:R-:W-:Y:S01]  /*0910*/  IMAD.WIDE R14, R23, 0x8, R10 ;  /* 0x00000008170e7825 */ /* 0x000fe200078e020a */
[----:B-1----:R-:W-:-:S07]  /*0920*/  @!P0 DFMA R28, R18, R28, R20 ;  /* 0x0000001c121c822b */ /* 0x002fce0000000014 */
[----:B------:R-:W1:Y:S01]  /*0930*/  @!P1 LDC.64 R20, c[0x0][0x390] ;  /* 0x0000e400ff149b82 */ /* 0x000e620000000a00 */
[----:B------:R1:W-:Y:S04]  /*0940*/  @!P0 STG.E.64 desc[UR12][R26.64], R28 ;  /* 0x0000001c1a008986 */ /* 0x0003e8000c101b0c */
[----:B------:R-:W1:Y:S04]  /*0950*/  @!P1 LDG.E.64 R16, desc[UR12][R12.64] ;  /* 0x0000000c0c109981 */ /* 0x000e68000c1e1b00 */
[----:B------:R-:W1:Y:S01]  /*0960*/  @!P1 LDG.E.64 R18, desc[UR12][R14.64] ;  /* 0x0000000c0e129981 */ /* 0x000e62000c1e1b00 */
[----:B------:R-:W-:-:S05]  /*0970*/  VIADD R22, R4, 0x100 ;  /* 0x0000010004167836 */ /* 0x000fca0000000000 */
[----:B------:R-:W-:Y:S01]  /*0980*/  ISETP.GE.AND P0, PT, R22, R3, PT ;  /* 0x000000031600720c */ /* 0x000fe20003f06270 */
[----:B-1----:R-:W-:Y:S01]  /*0990*/  @!P1 DFMA R26, R16, R20, R18 ;  /* 0x00000014101a922b */ /* 0x002fe20000000012 */
[----:B------:R-:W-:-:S11]  /*09a0*/  IMAD.WIDE R16, R23, 0x8, R8 ;  /* 0x0000000817107825 */ /* 0x000fd600078e0208 */
[----:B------:R-:W1:Y:S01]  /*09b0*/  @!P0 LDC.64 R22, c[0x0][0x390] ;  /* 0x0000e400ff168b82 */ /* 0x000e620000000a00 */
[----:B------:R2:W-:Y:S04]  /*09c0*/  @!P1 STG.E.64 desc[UR12][R16.64], R26 ;  /* 0x0000001a10009986 */ /* 0x0005e8000c101b0c */
[----:B------:R-:W1:Y:S04]  /*09d0*/  @!P0 LDG.E.64 R18, desc[UR12][R12.64+0x400] ;  /* 0x0004000c0c128981 */ /* 0x000e68000c1e1b00 */
[----:B------:R-:W1:Y:S01]  /*09e0*/  @!P0 LDG.E.64 R20, desc[UR12][R14.64+0x400] ;  /* 0x0004000c0e148981 */ /* 0x000e62000c1e1b00 */
[----:B------:R-:W-:-:S04]  /*09f0*/  IADD3 R28, PT, PT, R4, 0x180, RZ ;  /* 0x00000180041c7810 */ /* 0x000fc80007ffe0ff */
[----:B------:R-:W-:Y:S01]  /*0a00*/  ISETP.GE.AND P1, PT, R28, R3, PT ;  /* 0x000000031c00720c */ /* 0x000fe20003f26270 */
[----:B-1----:R-:W-:-:S12]  /*0a10*/  @!P0 DFMA R28, R18, R22, R20 ;  /* 0x00000016121c822b */ /* 0x002fd80000000014 */
[----:B------:R-:W1:Y:S01]  /*0a20*/  @!P1 LDC.64 R20, c[0x0][0x390] ;  /* 0x0000e400ff149b82 */ /* 0x000e620000000a00 */
[----:B------:R3:W-:Y:S04]  /*0a30*/  @!P0 STG.E.64 desc[UR12][R16.64+0x400], R28 ;  /* 0x0004001c10008986 */ /* 0x0007e8000c101b0c */
[----:B------:R-:W1:Y:S04]  /*0a40*/  @!P1 LDG.E.64 R22, desc[UR12][R12.64+0x800] ;  /* 0x0008000c0c169981 */ /* 0x000e68000c1e1b00 */
[----:B------:R-:W1:Y:S01]  /*0a50*/  @!P1 LDG.E.64 R18, desc[UR12][R14.64+0x800] ;  /* 0x0008000c0e129981 */ /* 0x000e62000c1e1b00 */
[----:B--2---:R-:W-:-:S05]  /*0a60*/  VIADD R26, R4, 0x200 ;  /* 0x00000200041a7836 */ /* 0x004fca0000000000 */
[----:B------:R-:W-:Y:S01]  /*0a70*/  ISETP.GE.AND P0, PT, R26, R3, PT ;  /* 0x000000031a00720c */ /* 0x000fe20003f06270 */
[----:B-1----:R-:W-:-:S12]  /*0a80*/  @!P1 DFMA R26, R22, R20, R18 ;  /* 0x00000014161a922b */ /* 0x002fd80000000012 */
[----:B------:R-:W1:Y:S01]  /*0a90*/  @!P0 LDC.64 R20, c[0x0][0x390] ;  /* 0x0000e400ff148b82 */ /* 0x000e620000000a00 */
[----:B------:R2:W-:Y:S04]  /*0aa0*/  @!P1 STG.E.64 desc[UR12][R16.64+0x800], R26 ;  /* 0x0008001a10009986 */ /* 0x0005e8000c101b0c */
[----:B------:R-:W1:Y:S04]  /*0ab0*/  @!P0 LDG.E.64 R22, desc[UR12][R12.64+0xc00] ;  /* 0x000c000c0c168981 */ /* 0x000e68000c1e1b00 */
[----:B------:R-:W1:Y:S01]  /*0ac0*/  @!P0 LDG.E.64 R18, desc[UR12][R14.64+0xc00] ;  /* 0x000c000c0e128981 */ /* 0x000e62000c1e1b00 */
[----:B---3--:R-:W-:-:S05]  /*0ad0*/  VIADD R28, R4, 0x280 ;  /* 0x00000280041c7836 */ /* 0x008fca0000000000 */
        /* <DEDUP_REMOVED lines=13> */
[----:B------:R-:W-:Y:S01]  /*0bb0*/  IADD3 R4, PT, PT, R4, 0x380, RZ ;  /* 0x0000038004047810 */ /* 0x000fe20007ffe0ff */
[----:B------:R-:W-:Y:S01]  /*0bc0*/  VIADD R24, R24, 0x8 ;  /* 0x0000000818187836 */ /* 0x000fe20000000000 */
[----:B------:R-:W-:Y:S04]  /*0bd0*/  BSSY.RECONVERGENT B0, `(.L_x_37) ;  /* 0x000000a000007945 */ /* 0x000fe80003800200 */
[----:B------:R-:W-:Y:S01]  /*0be0*/  ISETP.NE.AND P1, PT, R24, R5, PT ;  /* 0x000000051800720c */ /* 0x000fe20003f25270 */
[----:B-1----:R-:W-:-:S07]  /*0bf0*/  @!P0 DFMA R18, R22, R20, R18 ;  /* 0x000000141612822b */ /* 0x002fce0000000012 */
[----:B------:R3:W-:Y:S01]  /*0c00*/  @!P0 STG.E.64 desc[UR12][R16.64+0x1400], R18 ;  /* 0x0014001210008986 */ /* 0x0007e2000c101b0c */
[----:B------:R-:W-:-:S13]  /*0c10*/  ISETP.GE.AND P0, PT, R4, R3, PT ;  /* 0x000000030400720c */ /* 0x000fda0003f06270 */
[----:B---3--:R-:W-:Y:S05]  /*0c20*/  @P0 BRA `(.L_x_38) ;  /* 0x0000000000100947 */ /* 0x008fea0003800000 */
[----:B------:R-:W0:Y:S04]  /*0c30*/  LDG.E.64 R12, desc[UR12][R12.64+0x1800] ;  /* 0x0018000c0c0c7981 */ /* 0x000e28000c1e1b00 */
[----:B------:R-:W0:Y:S02]  /*0c40*/  LDG.E.64 R14, desc[UR12][R14.64+0x1800] ;  /* 0x0018000c0e0e7981 */ /* 0x000e24000c1e1b00 */
[----:B0-----:R-:W-:-:S07]  /*0c50*/  DFMA R18, R12, UR4, R14 ;  /* 0x000000040c127c2b */ /* 0x001fce000800000e */
[----:B------:R1:W-:Y:S04]  /*0c60*/  STG.E.64 desc[UR12][R16.64+0x1800], R18 ;  /* 0x0018001210007986 */ /* 0x0003e8000c101b0c */
.L_x_38:
[----:B0-----:R-:W-:Y:S05]  /*0c70*/  BSYNC.RECONVERGENT B0 ;  /* 0x0000000000007941 */ /* 0x001fea0003800200 */
.L_x_37:
[----:B------:R-:W-:Y:S05]  /*0c80*/  @P1 BRA `(.L_x_39) ;  /* 0xfffffff800f41947 */ /* 0x000fea000383ffff */
.L_x_36:
[----:B------:R-:W-:-:S13]  /*0c90*/  ISETP.NE.AND P0, PT, R2, RZ, PT ;  /* 0x000000ff0200720c */ /* 0x000fda0003f05270 */
[----:B------:R-:W-:Y:S05]  /*0ca0*/  @!P0 EXIT ;  /* 0x000000000000894d */ /* 0x000fea0003800000 */
[----:B------:R-:W0:Y:S01]  /*0cb0*/  LDC R4, c[0x0][0x388] ;  /* 0x0000e200ff047b82 */ /* 0x000e220000000800 */
[----:B------:R-:W-:Y:S02]  /*0cc0*/  ISETP.GE.U32.AND P1, PT, R2, 0x4, PT ;  /* 0x000000040200780c */ /* 0x000fe40003f26070 */
[----:B0-----:R-:W-:-:S04]  /*0cd0*/  LOP3.LUT R12, R4, 0x3, RZ, 0xc0, !PT ;  /* 0x00000003040c7812 */ /* 0x001fc800078ec0ff */
[----:B------:R-:W-:-:S07]  /*0ce0*/  ISETP.NE.AND P0, PT, R12, RZ, PT ;  /* 0x000000ff0c00720c */ /* 0x000fce0003f05270 */
[----:B------:R-:W-:Y:S06]  /*0cf0*/  @!P1 BRA `(.L_x_40) ;  /* 0x0000000000a49947 */ /* 0x000fec0003800000 */
[----:B------:R-:W-:-:S05]  /*0d00*/  IMAD R13, R5, 0x80, R0 ;  /* 0x00000080050d7824 */ /* 0x000fca00078e0200 */
[----:B------:R-:W-:-:S13]  /*0d10*/  ISETP.GE.AND P1, PT, R13, R3, PT ;  /* 0x000000030d00720c */ /* 0x000fda0003f26270 */
[C---:B-1----:R-:W-:Y:S01]  /*0d20*/  @!P1 IMAD.WIDE R20, R13.reuse, 0x8, R6 ;  /* 0x000000080d149825 */ /* 0x042fe200078e0206 */
[----:B------:R-:W0:Y:S03]  /*0d30*/  @!P1 LDC.64 R24, c[0x0][0x390] ;  /* 0x0000e400ff189b82 */ /* 0x000e260000000a00 */
[C---:B------:R-:W-:Y:S02]  /*0d40*/  @!P1 IMAD.WIDE R22, R13.reuse, 0x8, R10 ;  /* 0x000000080d169825 */ /* 0x040fe400078e020a */
[----:B------:R-:W0:Y:S04]  /*0d50*/  @!P1 LDG.E.64 R20, desc[UR12][R20.64] ;  /* 0x0000000c14149981 */ /* 0x000e28000c1e1b00 */
[----:B------:R-:W0:Y:S01]  /*0d60*/  @!P1 LDG.E.64 R22, desc[UR12][R22.64] ;  /* 0x0000000c16169981 */ /* 0x000e22000c1e1b00 */
[----:B------:R-:W-:-:S02]  /*0d70*/  VIADD R15, R13, 0x80 ;  /* 0x000000800d0f7836 */ /* 0x000fc40000000000 */
[----:B------:R-:W-:-:S03]  /*0d80*/  @!P1 IMAD.WIDE R26, R13, 0x8, R8 ;  /* 0x000000080d1a9825 */ /* 0x000fc600078e0208 */
[----:B------:R-:W-:-:S13]  /*0d90*/  ISETP.GE.AND P2, PT, R15, R3, PT ;  /* 0x000000030f00720c */ /* 0x000fda0003f46270 */
[----:B------:R-:W-:-:S04]  /*0da0*/  @!P2 IMAD.WIDE R16, R15, 0x8, R10 ;  /* 0x000000080f10a825 */ /* 0x000fc800078e020a */
[----:B------:R-:W-:Y:S01]  /*0db0*/  @!P2 IMAD.WIDE R28, R15, 0x8, R6 ;  /* 0x000000080f1ca825 */ /* 0x000fe200078e0206 */
[----:B0-----:R-:W-:Y:S01]  /*0dc0*/  @!P1 DFMA R24, R20, R24, R22 ;  /* 0x000000181418922b */ /* 0x001fe20000000016 */
[----:B------:R-:W0:Y:S06]  /*0dd0*/  @!P2 LDC.64 R22, c[0x0][0x390] ;  /* 0x0000e400ff16ab82 */ /* 0x000e2c0000000a00 */
[----:B------:R1:W-:Y:S04]  /*0de0*/  @!P1 STG.E.64 desc[UR12][R26.64], R24 ;  /* 0x000000181a009986 */ /* 0x0003e8000c101b0c */
[----:B------:R-:W0:Y:S04]  /*0df0*/  @!P2 LDG.E.64 R18, desc[UR12][R28.64] ;  /* 0x0000000c1c12a981 */ /* 0x000e28000c1e1b00 */
[----:B------:R-:W0:Y:S01]  /*0e00*/  @!P2 LDG.E.64 R16, desc[UR12][R16.64] ;  /* 0x0000000c1010a981 */ /* 0x000e22000c1e1b00 */
[----:B------:R-:W-:-:S04]  /*0e10*/  IADD3 R21, PT, PT, R13, 0x100, RZ ;  /* 0x000001000d157810 */ /* 0x000fc80007ffe0ff */
[----:B------:R-:W-:Y:S01]  /*0e20*/  ISETP.GE.AND P1, PT, R21, R3, PT ;  /* 0x000000031500720c */ /* 0x000fe20003f26270 */
[----:B------:R-:W-:-:S12]  /*0e30*/  VIADD R13, R13, 0x180 ;  /* 0x000001800d0d7836 */ /* 0x000fd80000000000 */
[----:B-1----:R-:W1:Y:S01]  /*0e40*/  @!P1 LDC.64 R24, c[0x0][0x390] ;  /* 0x0000e400ff189b82 */ /* 0x002e620000000a00 */
[----:B0-----:R-:W-:Y:S01]  /*0e50*/  @!P2 DFMA R18, R18, R22, R16 ;  /* 0x000000161212a22b */ /* 0x001fe20000000010 */
[----:B------:R-:W-:-:S04]  /*0e60*/  @!P2 IMAD.WIDE R16, R15, 0x8, R8 ;  /* 0x000000080f10a825 */ /* 0x000fc800078e0208 */
[C---:B------:R-:W-:Y:S02]  /*0e70*/  @!P1 IMAD.WIDE R22, R21.reuse, 0x8, R6 ;  /* 0x0000000815169825 */ /* 0x040fe400078e0206 */
[----:B------:R0:W-:Y:S02]  /*0e80*/  @!P2 STG.E.64 desc[UR12][R16.64], R18 ;  /* 0x000000121000a986 */ /* 0x0001e4000c101b0c */
[----:B------:R-:W-:Y:S02]  /*0e90*/  @!P1 IMAD.WIDE R14, R21, 0x8, R10 ;  /* 0x00000008150e9825 */ /* 0x000fe400078e020a */
[----:B------:R-:W1:Y:S04]  /*0ea0*/  @!P1 LDG.E.64 R22, desc[UR12][R22.64] ;  /* 0x0000000c16169981 */ /* 0x000e68000c1e1b00 */
[----:B------:R-:W1:Y:S01]  /*0eb0*/  @!P1 LDG.E.64 R14, desc[UR12][R14.64] ;  /* 0x0000000c0e0e9981 */ /* 0x000e62000c1e1b00 */
[----:B------:R-:W-:Y:S01]  /*0ec0*/  ISETP.GE.AND P2, PT, R13, R3, PT ;  /* 0x000000030d00720c */ /* 0x000fe20003f46270 */
[----:B------:R-:W-:-:S12]  /*0ed0*/  @!P1 IMAD.WIDE R20, R21, 0x8, R8 ;  /* 0x0000000815149825 */ /* 0x000fd800078e0208 */
[----:B------:R-:W-:-:S04]  /*0ee0*/  @!P2 IMAD.WIDE R26, R13, 0x8, R6 ;  /* 0x000000080d1aa825 */ /* 0x000fc800078e0206 */
[C---:B------:R-:W-:Y:S01]  /*0ef0*/  @!P2 IMAD.WIDE R28, R13.reuse, 0x8, R10 ;  /* 0x000000080d1ca825 */ /* 0x040fe200078e020a */
[----:B-1----:R-:W-:Y:S01]  /*0f00*/  @!P1 DFMA R24, R22, R24, R14 ;  /* 0x000000181618922b */ /* 0x002fe2000000000e */
[----:B------:R-:W1:Y:S06]  /*0f10*/  @!P2 LDC.64 R14, c[0x0][0x390] ;  /* 0x0000e400ff0eab82 */ /* 0x000e6c0000000a00 */
[----:B------:R2:W-:Y:S04]  /*0f20*/  @!P1 STG.E.64 desc[UR12][R20.64], R24 ;  /* 0x0000001814009986 */ /* 0x0005e8000c101b0c */
[----:B------:R-:W1:Y:S04]  /*0f30*/  @!P2 LDG.E.64 R26, desc[UR12][R26.64] ;  /* 0x0000000c1a1aa981 */ /* 0x000e68000c1e1b00 */
[----:B------:R-:W1:Y:S01]  /*0f40*/  @!P2 LDG.E.64 R28, desc[UR12][R28.64] ;  /* 0x0000000c1c1ca981 */ /* 0x000e62000c1e1b00 */
[----:B0-----:R-:W-:-:S04]  /*0f50*/  @!P2 IMAD.WIDE R16, R13, 0x8, R8 ;  /* 0x000000080d10a825 */ /* 0x001fc800078e0208 */
[----:B------:R-:W-:Y:S01]  /*0f60*/  VIADD R5, R5, 0x4 ;  /* 0x0000000405057836 */ /* 0x000fe20000000000 */
[----:B-1----:R-:W-:-:S07]  /*0f70*/  @!P2 DFMA R14, R26, R14, R28 ;  /* 0x0000000e1a0ea22b */ /* 0x002fce000000001c */
[----:B------:R2:W-:Y:S04]  /*0f80*/  @!P2 STG.E.64 desc[UR12][R16.64], R14 ;  /* 0x0000000e1000a986 */ /* 0x0005e8000c101b0c */
.L_x_40:
[----:B------:R-:W-:Y:S05]  /*0f90*/  @!P0 EXIT ;  /* 0x000000000000894d */ /* 0x000fea0003800000 */
[----:B------:R-:W-:Y:S02]  /*0fa0*/  ISETP.NE.AND P0, PT, R12, 0x1, PT ;  /* 0x000000010c00780c */ /* 0x000fe40003f05270 */
[----:B------:R-:W-:-:S04]  /*0fb0*/  LOP3.LUT R4, R4, 0x1, RZ, 0xc0, !PT ;  /* 0x0000000104047812 */ /* 0x000fc800078ec0ff */
[----:B------:R-:W-:-:S07]  /*0fc0*/  ISETP.NE.U32.AND P2, PT, R4, 0x1, PT ;  /* 0x000000010400780c */ /* 0x000fce0003f45070 */
[----:B------:R-:W-:Y:S06]  /*0fd0*/  @!P0 BRA `(.L_x_41) ;  /* 0x0000000000548947 */ /* 0x000fec0003800000 */
[----:B-12---:R-:W-:-:S05]  /*0fe0*/  IMAD R21, R5, 0x80, R0 ;  /* 0x0000008005157824 */ /* 0x006fca00078e0200 */
[----:B------:R-:W-:-:S13]  /*0ff0*/  ISETP.GE.AND P0, PT, R21, R3, PT ;  /* 0x000000031500720c */ /* 0x000fda0003f06270 */
[C---:B------:R-:W-:Y:S01]  /*1000*/  @!P0 IMAD.WIDE R14, R21.reuse, 0x8, R6 ;  /* 0x00000008150e8825 */ /* 0x040fe200078e0206 */
[----:B------:R-:W0:Y:S03]  /*1010*/  @!P0 LDC.64 R18, c[0x0][0x390] ;  /* 0x0000e400ff128b82 */ /* 0x000e260000000a00 */
[C---:B------:R-:W-:Y:S02]  /*1020*/  @!P0 IMAD.WIDE R16, R21.reuse, 0x8, R10 ;  /* 0x0000000815108825 */ /* 0x040fe400078e020a */
[----:B------:R-:W0:Y:S04]  /*1030*/  @!P0 LDG.E.64 R14, desc[UR12][R14.64] ;  /* 0x0000000c0e0e8981 */ /* 0x000e28000c1e1b00 */
[----:B------:R-:W0:Y:S01]  /*1040*/  @!P0 LDG.E.64 R16, desc[UR12][R16.64] ;  /* 0x0000000c10108981 */ /* 0x000e22000c1e1b00 */
[C---:B------:R-:W-:Y:S01]  /*1050*/  IADD3 R13, PT, PT, R21.reuse, 0x80, RZ ;  /* 0x00000080150d7810 */ /* 0x040fe20007ffe0ff */
[----:B------:R-:W-:-:S03]  /*1060*/  @!P0 IMAD.WIDE R20, R21, 0x8, R8 ;  /* 0x0000000815148825 */ /* 0x000fc600078e0208 */
[----:B------:R-:W-:-:S13]  /*1070*/  ISETP.GE.AND P1, PT, R13, R3, PT ;  /* 0x000000030d00720c */ /* 0x000fda0003f26270 */
[----:B------:R-:W-:-:S04]  /*1080*/  @!P1 IMAD.WIDE R22, R13, 0x8, R6 ;  /* 0x000000080d169825 */ /* 0x000fc800078e0206 */
[C---:B------:R-:W-:Y:S01]  /*1090*/  @!P1 IMAD.WIDE R24, R13.reuse, 0x8, R10 ;  /* 0x000000080d189825 */ /* 0x040fe200078e020a */
[----:B0-----:R-:W-:Y:S01]  /*10a0*/  @!P0 DFMA R18, R14, R18, R16 ;  /* 0x000000120e12822b */ /* 0x001fe20000000010 */
[----:B------:R-:W0:Y:S06]  /*10b0*/  @!P1 LDC.64 R14, c[0x0][0x390] ;  /* 0x0000e400ff0e9b82 */ /* 0x000e2c0000000a00 */
[----:B------:R3:W-:Y:S04]  /*10c0*/  @!P0 STG.E.64 desc[UR12][R20.64], R18 ;  /* 0x0000001214008986 */ /* 0x0007e8000c101b0c */
[----:B------:R-:W0:Y:S04]  /*10d0*/  @!P1 LDG.E.64 R22, desc[UR12][R22.64] ;  /* 0x0000000c16169981 */ /* 0x000e28000c1e1b00 */
[----:B------:R-:W0:Y:S01]  /*10e0*/  @!P1 LDG.E.64 R24, desc[UR12][R24.64] ;  /* 0x0000000c18189981 */ /* 0x000e22000c1e1b00 */
[----:B------:R-:W-:-:S04]  /*10f0*/  @!P1 IMAD.WIDE R12, R13, 0x8, R8 ;  /* 0x000000080d0c9825 */ /* 0x000fc800078e0208 */
[----:B------:R-:W-:Y:S01]  /*1100*/  VIADD R5, R5, 0x2 ;  /* 0x0000000205057836 */ /* 0x000fe20000000000 */
[----:B0-----:R-:W-:-:S07]  /*1110*/  @!P1 DFMA R14, R22, R14, R24 ;  /* 0x0000000e160e922b */ /* 0x001fce0000000018 */
[----:B------:R3:W-:Y:S04]  /*1120*/  @!P1 STG.E.64 desc[UR12][R12.64], R14 ;  /* 0x0000000e0c009986 */ /* 0x0007e8000c101b0c */
.L_x_41:
[----:B------:R-:W-:Y:S05]  /*1130*/  @P2 EXIT ;  /* 0x000000000000294d */ /* 0x000fea0003800000 */
[----:B------:R-:W-:-:S05]  /*1140*/  IMAD R5, R5, 0x80, R0 ;  /* 0x0000008005057824 */ /* 0x000fca00078e0200 */
[----:B------:R-:W-:-:S13]  /*1150*/  ISETP.GE.AND P0, PT, R5, R3, PT ;  /* 0x000000030500720c */ /* 0x000fda0003f06270 */
[----:B------:R-:W-:Y:S05]  /*1160*/  @P0 EXIT ;  /* 0x000000000000094d */ /* 0x000fea0003800000 */
[C---:B------:R-:W-:Y:S01]  /*1170*/  IMAD.WIDE R6, R5.reuse, 0x8, R6 ;  /* 0x0000000805067825 */ /* 0x040fe200078e0206 */
[----:B------:R-:W0:Y:S03]  /*1180*/  LDCU.64 UR4, c[0x0][0x390] ;  /* 0x00007200ff0477ac */ /* 0x000e260008000a00 */
[C---:B------:R-:W-:Y:S02]  /*1190*/  IMAD.WIDE R10, R5.reuse, 0x8, R10 ;  /* 0x00000008050a7825 */ /* 0x040fe400078e020a */
[----:B------:R-:W0:Y:S04]  /*11a0*/  LDG.E.64 R6, desc[UR12][R6.64] ;  /* 0x0000000c06067981 */ /* 0x000e28000c1e1b00 */
[----:B------:R-:W0:Y:S01]  /*11b0*/  LDG.E.64 R10, desc[UR12][R10.64] ;  /* 0x0000000c0a0a7981 */ /* 0x000e22000c1e1b00 */
[----:B------:R-:W-:Y:S01]  /*11c0*/  IMAD.WIDE R8, R5, 0x8, R8 ;  /* 0x0000000805087825 */ /* 0x000fe200078e0208 */
[----:B0-----:R-:W-:-:S07]  /*11d0*/  DFMA R2, R6, UR4, R10 ;  /* 0x0000000406027c2b */ /* 0x001fce000800000a */
[----:B------:R-:W-:Y:S01]  /*11e0*/  STG.E.64 desc[UR12][R8.64], R2 ;  /* 0x0000000208007986 */ /* 0x000fe2000c101b0c */
[----:B------:R-:W-:Y:S05]  /*11f0*/  EXIT ;  /* 0x000000000000794d */ /* 0x000fea0003800000 */
.L_x_35:
[----:B------:R-:W-:-:S13]  /*1200*/  ISETP.GE.AND P0, PT, R4, 0x1, PT ;  /* 0x000000010400780c */ /* 0x000fda0003f06270 */
[----:B------:R-:W-:Y:S05]  /*1210*/  @!P0 EXIT ;  /* 0x000000000000894d */ /* 0x000fea0003800000 */
[----:B------:R-:W-:Y:S01]  /*1220*/  ISETP.GE.U32.AND P0, PT, R4, 0x8, PT ;  /* 0x000000080400780c */ /* 0x000fe20003f06070 */
[----:B------:R-:W-:-:S12]  /*1230*/  IMAD.MOV.U32 R16, RZ, RZ, RZ ;  /* 0x000000ffff107224 */ /* 0x000fd800078e00ff */
[----:B------:R-:W-:Y:S05]  /*1240*/  @!P0 BRA `(.L_x_42) ;  /* 0x0000000400148947 */ /* 0x000fea0003800000 */
[----:B------:R-:W0:Y:S01]  /*1250*/  LDC.64 R8, c[0x0][0x398] ;  /* 0x0000e600ff087b82 */ /* 0x000e220000000a00 */
[----:B------:R-:W-:Y:S01]  /*1260*/  UIADD3 UR4, UP0, UPT, UR11, 0xc00, URZ ;  /* 0x00000c000b047890 */ /* 0x000fe2000ff1e0ff */
[----:B------:R-:W-:Y:S01]  /*1270*/  LEA R2, P0, R12, R14, 0x3 ;  /* 0x0000000e0c027211 */ /* 0x000fe200078018ff */
[----:B------:R-:W1:Y:S01]  /*1280*/  LDCU.64 UR16, c[0x0][0x390] ;  /* 0x00007200ff1077ac */ /* 0x000e620008000a00 */
[----:B------:R-:W-:Y:S02]  /*1290*/  LOP3.LUT R16, R4, 0x7ffffff8, RZ, 0xc0, !PT ;  /* 0x7ffffff804107812 */ /* 0x000fe400078ec0ff */
[----:B------:R-:W-:Y:S01]  /*12a0*/  LEA.HI.X R3, R12, R15, R5, 0x3, P0 ;  /* 0x0000000f0c037211 */ /* 0x000fe200000f1c05 */
[----:B------:R-:W-:Y:S01]  /*12b0*/  UIADD3.X UR5, UPT, UPT, URZ, UR14, URZ, UP0, !UPT ;  /* 0x0000000eff057290 */ /* 0x000fe200087fe4ff */
[----:B------:R-:W2:Y:S01]  /*12c0*/  LDC.64 R18, c[0x0][0x3a0] ;  /* 0x0000e800ff127b82 */ /* 0x000ea20000000a00 */
[----:B------:R-:W-:Y:S01]  /*12d0*/  UIADD3 UR8, UP0, UPT, UR4, UR8, URZ ;  /* 0x0000000804087290 */ /* 0x000fe2000ff1e0ff */
[----:B------:R-:W-:Y:S01]  /*12e0*/  IADD3 R17, PT, PT, R0, 0x80, RZ ;  /* 0x0000008000117810 */ /* 0x000fe20007ffe0ff */
[----:B------:R-:W-:-:S02]  /*12f0*/  UIADD3 UR6, UP1, UPT, UR4, UR6, URZ ;  /* 0x0000000604067290 */ /* 0x000fc4000ff3e0ff */
[----:B------:R-:W-:Y:S02]  /*1300*/  UIADD3.X UR4, UPT, UPT, UR5, UR9, URZ, UP0, !UPT ;  /* 0x0000000905047290 */ /* 0x000fe400087fe4ff */
[----:B------:R-:W-:Y:S01]  /*1310*/  UIADD3.X UR5, UPT, UPT, UR5, UR7, URZ, UP1, !UPT ;  /* 0x0000000705057290 */ /* 0x000fe20008ffe4ff */
[----:B------:R-:W3:Y:S01]  /*1320*/  LDC.64 R20, c[0x0][0x3b0] ;  /* 0x0000ec00ff147b82 */ /* 0x000ee20000000a00 */
[----:B0-----:R-:W-:-:S04]  /*1330*/  IMAD.WIDE.U32 R4, R0, 0x8, R8 ;  /* 0x0000000800047825 */ /* 0x001fc800078e0008 */
[----:B--2---:R-:W-:-:S04]  /*1340*/  IMAD.WIDE.U32 R8, R0, 0x8, R18 ;  /* 0x0000000800087825 */ /* 0x004fc800078e0012 */
[----:B---3--:R-:W-:-:S04]  /*1350*/  IMAD.WIDE.U32 R12, R0, 0x8, R20 ;  /* 0x00000008000c7825 */ /* 0x008fc800078e0014 */
[----:B-1----:R-:W-:-:S07]  /*1360*/  IMAD.MOV R0, RZ, RZ, -R16 ;  /* 0x000000ffff007224 */ /* 0x002fce00078e0a10 */
.L_x_43:
[----:B0-----:R-:W-:Y:S02]  /*1370*/  IADD3 R22, P1, PT, R12, UR11, RZ ;  /* 0x0000000b0c167c10 */ /* 0x001fe4000ff3e0ff */
[----:B------:R-:W-:Y:S02]  /*1380*/  IADD3 R28, P0, PT, R8, UR11, RZ ;  /* 0x0000000b081c7c10 */ /* 0x000fe4000ff1e0ff */
[----:B------:R-:W-:Y:S02]  /*1390*/  IADD3.X R23, PT, PT, R13, UR14, RZ, P1, !PT ;  /* 0x0000000e0d177c10 */ /* 0x000fe40008ffe4ff */
[----:B------:R-:W-:-:S04]  /*13a0*/  IADD3.X R29, PT, PT, R9, UR14, RZ, P0, !PT ;  /* 0x0000000e091d7c10 */ /* 0x000fc800087fe4ff */
[----:B------:R-:W2:Y:S04]  /*13b0*/  LDG.E.64 R22, desc[UR12][R22.64] ;  /* 0x0000000c16167981 */ /* 0x000ea8000c1e1b00 */
[----:B------:R-:W2:Y:S01]  /*13c0*/  LDG.E.64 R14, desc[UR12][R28.64] ;  /* 0x0000000c1c0e7981 */ /* 0x000ea2000c1e1b00 */
[----:B------:R-:W-:Y:S01]  /*13d0*/  IADD3 R18, P0, PT, R4, UR11, RZ ;  /* 0x0000000b04127c10 */ /* 0x000fe2000ff1e0ff */
[----:B------:R-:W-:Y:S02]  /*13e0*/  IMAD.U32 R20, RZ, RZ, UR8 ;  /* 0x00000008ff147e24 */ /* 0x000fe4000f8e00ff */
[----:B------:R-:W-:Y:S01]  /*13f0*/  IMAD.U32 R21, RZ, RZ, UR4 ;  /* 0x00000004ff157e24 */ /* 0x000fe2000f8e00ff */
[----:B------:R-:W-:Y:S01]  /*1400*/  IADD3.X R19, PT, PT, R5, UR14, RZ, P0, !PT ;  /* 0x0000000e05137c10 */ /* 0x000fe200087fe4ff */
[----:B------:R-:W-:Y:S01]  /*1410*/  IMAD.WIDE R20, R17, 0x8, R20 ;  /* 0x0000000811147825 */ /* 0x000fe200078e0214 */
[----:B--2---:R-:W-:-:S03]  /*1420*/  DFMA R24, R14, UR16, R22 ;  /* 0x000000100e187c2b */ /* 0x004fc60008000016 */
[----:B------:R-:W-:-:S04]  /*1430*/  IMAD.WIDE R14, R17, 0x8, R2 ;  /* 0x00000008110e7825 */ /* 0x000fc800078e0202 */
[----:B------:R0:W-:Y:S04]  /*1440*/  STG.E.64 desc[UR12][R18.64], R24 ;  /* 0x0000001812007986 */ /* 0x0001e8000c101b0c */
[----:B------:R-:W2:Y:S04]  /*1450*/  LDG.E.64 R26, desc[UR12][R14.64] ;  /* 0x0000000c0e1a7981 */ /* 0x000ea8000c1e1b00 */
[----:B------:R-:W2:Y:S01]  /*1460*/  LDG.E.64 R28, desc[UR12][R20.64+-0xc00] ;  /* 0xfff4000c141c7981 */ /* 0x000ea2000c1e1b00 */
[----:B------:R-:W-:Y:S01]  /*1470*/  MOV R22, UR6 ;  /* 0x0000000600167c02 */ /* 0x000fe20008000f00 */
[----:B------:R-:W-:-:S04]  /*1480*/  IMAD.U32 R23, RZ, RZ, UR5 ;  /* 0x00000005ff177e24 */ /* 0x000fc8000f8e00ff */
[----:B------:R-:W-:Y:S01]  /*1490*/  IMAD.WIDE R22, R17, 0x8, R22 ;  /* 0x0000000811167825 */ /* 0x000fe200078e0216 */
[----:B--2---:R-:W-:-:S07]  /*14a0*/  DFMA R26, R26, UR16, R28 ;  /* 0x000000101a1a7c2b */ /* 0x004fce000800001c */
[----:B------:R-:W-:Y:S04]  /*14b0*/  STG.E.64 desc[UR12][R22.64+-0xc00], R26 ;  /* 0xfff4001a16007986 */ /* 0x000fe8000c101b0c */
[----:B------:R-:W2:Y:S04]  /*14c0*/  LDG.E.64 R28, desc[UR12][R14.64+0x400] ;  /* 0x0004000c0e1c7981 */ /* 0x000ea8000c1e1b00 */
[----:B0-----:R-:W2:Y:S02]  /*14d0*/  LDG.E.64 R18, desc[UR12][R20.64+-0x800] ;  /* 0xfff8000c14127981 */ /* 0x001ea4000c1e1b00 */
[----:B--2---:R-:W-:-:S07]  /*14e0*/  DFMA R28, R28, UR16, R18 ;  /* 0x000000101c1c7c2b */ /* 0x004fce0008000012 */
[----:B------:R-:W-:Y:S04]  /*14f0*/  STG.E.64 desc[UR12][R22.64+-0x800], R28 ;  /* 0xfff8001c16007986 */ /* 0x000fe8000c101b0c */
[----:B------:R-:W2:Y:S04]  /*1500*/  LDG.E.64 R18, desc[UR12][R14.64+0x800] ;  /* 0x0008000c0e127981 */ /* 0x000ea8000c1e1b00 */
[----:B------:R-:W2:Y:S02]  /*1510*/  LDG.E.64 R24, desc[UR12][R20.64+-0x400] ;  /* 0xfffc000c14187981 */ /* 0x000ea4000c1e1b00 */
[----:B--2---:R-:W-:-:S07]  /*1520*/  DFMA R18, R18, UR16, R24 ;  /* 0x0000001012127c2b */ /* 0x004fce0008000018 */
[----:B------:R0:W-:Y:S04]  /*1530*/  STG.E.64 desc[UR12][R22.64+-0x400], R18 ;  /* 0xfffc001216007986 */ /* 0x0001e8000c101b0c */
[----:B------:R-:W2:Y:S04]  /*1540*/  LDG.E.64 R24, desc[UR12][R14.64+0xc00] ;  /* 0x000c000c0e187981 */ /* 0x000ea8000c1e1b00 */
[----:B0-----:R-:W2:Y:S02]  /*1550*/  LDG.E.64 R18, desc[UR12][R20.64] ;  /* 0x0000000c14127981 */ /* 0x001ea4000c1e1b00 */
[----:B--2---:R-:W-:-:S07]  /*1560*/  DFMA R24, R24, UR16, R18 ;  /* 0x0000001018187c2b */ /* 0x004fce0008000012 */
[----:B------:R-:W-:Y:S04]  /*1570*/  STG.E.64 desc[UR12][R22.64], R24 ;  /* 0x0000001816007986 */ /* 0x000fe8000c101b0c */
[----:B------:R-:W2:Y:S04]  /*1580*/  LDG.E.64 R26, desc[UR12][R14.64+0x1000] ;  /* 0x0010000c0e1a7981 */ /* 0x000ea8000c1e1b00 */
[----:B------:R-:W2:Y:S02]  /*1590*/  LDG.E.64 R18, desc[UR12][R20.64+0x400] ;  /* 0x0004000c14127981 */ /* 0x000ea4000c1e1b00 */
[----:B--2---:R-:W-:-:S07]  /*15a0*/  DFMA R26, R26, UR16, R18 ;  /* 0x000000101a1a7c2b */ /* 0x004fce0008000012 */
[----:B------:R-:W-:Y:S04]  /*15b0*/  STG.E.64 desc[UR12][R22.64+0x400], R26 ;  /* 0x0004001a16007986 */ /* 0x000fe8000c101b0c */
[----:B------:R-:W2:Y:S04]  /*15c0*/  LDG.E.64 R28, desc[UR12][R14.64+0x1400] ;  /* 0x0014000c0e1c7981 */ /* 0x000ea8000c1e1b00 */
[----:B------:R-:W2:Y:S02]  /*15d0*/  LDG.E.64 R18, desc[UR12][R20.64+0x800] ;  /* 0x0008000c14127981 */ /* 0x000ea4000c1e1b00 */
[----:B--2---:R-:W-:-:S07]  /*15e0*/  DFMA R18, R28, UR16, R18 ;  /* 0x000000101c127c2b */ /* 0x004fce0008000012 */
[----:B------:R0:W-:Y:S04]  /*15f0*/  STG.E.64 desc[UR12][R22.64+0x800], R18 ;  /* 0x0008001216007986 */ /* 0x0001e8000c101b0c */
[----:B------:R-:W2:Y:S04]  /*1600*/  LDG.E.64 R28, desc[UR12][R14.64+0x1800] ;  /* 0x0018000c0e1c7981 */ /* 0x000ea8000c1e1b00 */
[----:B0-----:R-:W2:Y:S01]  /*1610*/  LDG.E.64 R18, desc[UR12][R20.64+0xc00] ;  /* 0x000c000c14127981 */ /* 0x001ea2000c1e1b00 */
[----:B------:R-:W-:-:S05]  /*1620*/  VIADD R0, R0, 0x8 ;  /* 0x0000000800007836 */ /* 0x000fca0000000000 */
[----:B------:R-:W-:Y:S01]  /*1630*/  ISETP.NE.AND P0, PT, R0, RZ, PT ;  /* 0x000000ff0000720c */ /* 0x000fe20003f05270 */
[----:B------:R-:W-:Y:S01]  /*1640*/  UIADD3 UR11, UP0, UPT, UR11, 0x2000, URZ ;  /* 0x000020000b0b7890 */ /* 0x000fe2000ff1e0ff */
[----:B------:R-:W-:-:S03]  /*1650*/  VIADD R17, R17, 0x400 ;  /* 0x0000040011117836 */ /* 0x000fc60000000000 */
[----:B------:R-:W-:Y:S01]  /*1660*/  UIADD3.X UR14, UPT, UPT, URZ, UR14, URZ, UP0, !UPT ;  /* 0x0000000eff0e7290 */ /* 0x000fe200087fe4ff */
[----:B--2---:R-:W-:-:S07]  /*1670*/  DFMA R28, R28, UR16, R18 ;  /* 0x000000101c1c7c2b */ /* 0x004fce0008000012 */
[----:B------:R0:W-:Y:S01]  /*1680*/  STG.E.64 desc[UR12][R22.64+0xc00], R28 ;  /* 0x000c001c16007986 */ /* 0x0001e2000c101b0c */
[----:B------:R-:W-:Y:S05]  /*1690*/  @P0 BRA `(.L_x_43) ;  /* 0xfffffffc00340947 */ /* 0x000fea000383ffff */
.L_x_42:
[----:B------:R-:W1:Y:S02]  /*16a0*/  LDC R0, c[0x0][0x388] ;  /* 0x0000e200ff007b82 */ /* 0x000e640000000800 */
[----:B-1----:R-:W-:-:S13]  /*16b0*/  LOP3.LUT P0, R8, R0, 0x7, RZ, 0xc0, !PT ;  /* 0x0000000700087812 */ /* 0x002fda000780c0ff */
[----:B------:R-:W-:Y:S05]  /*16c0*/  @!P0 EXIT ;  /* 0x000000000000894d */ /* 0x000fea0003800000 */
[----:B------:R-:W1:Y:S01]  /*16d0*/  LDCU.64 UR4, c[0x0][0x398] ;  /* 0x00007300ff0477ac */ /* 0x000e620008000a00 */
[----:B------:R-:W-:Y:S01]  /*16e0*/  SHF.L.U32 R4, R0, 0x7, RZ ;  /* 0x0000000700047819 */ /* 0x000fe200000006ff */
[----:B------:R-:W2:Y:S01]  /*16f0*/  S2R R13, SR_TID.X ;  /* 0x00000000000d7919 */ /* 0x000ea20000002100 */
[----:B------:R-:W-:Y:S02]  /*1700*/  ISETP.GE.U32.AND P0, PT, R8, 0x4, PT ;  /* 0x000000040800780c */ /* 0x000fe40003f06070 */
[----:B------:R-:W-:Y:S01]  /*1710*/  SHF.R.S32.HI R2, RZ, 0x1f, R4 ;  /* 0x0000001fff027819 */ /* 0x000fe20000011404 */
[----:B------:R-:W-:Y:S01]  /*1720*/  IMAD.WIDE.U32 R4, R4, UR10, RZ ;  /* 0x0000000a04047c25 */ /* 0x000fe2000f8e00ff */
[----:B------:R-:W-:-:S03]  /*1730*/  LOP3.LUT R12, R0, 0x3, RZ, 0xc0, !PT ;  /* 0x00000003000c7812 */ /* 0x000fc600078ec0ff */
[----:B------:R-:W-:Y:S01]  /*1740*/  IMAD R3, R2, UR10, RZ ;  /* 0x0000000a02037c24 */ /* 0x000fe2000f8e02ff */
[----:B------:R-:W-:Y:S01]  /*1750*/  ISETP.NE.AND P1, PT, R12, RZ, PT ;  /* 0x000000ff0c00720c */ /* 0x000fe20003f25270 */
[----:B------:R-:W-:Y:S02]  /*1760*/  IMAD.SHL.U32 R2, R4, 0x8, RZ ;  /* 0x0000000804027824 */ /* 0x000fe400078e00ff */
[----:B------:R-:W-:-:S03]  /*1770*/  IMAD.IADD R3, R5, 0x1, R3 ;  /* 0x0000000105037824 */ /* 0x000fc600078e0203 */
[----:B-1----:R-:W-:Y:S02]  /*1780*/  IADD3 R2, P2, PT, R2, UR4, RZ ;  /* 0x0000000402027c10 */ /* 0x002fe4000ff5e0ff */
[----:B------:R-:W-:-:S04]  /*1790*/  SHF.L.U64.HI R3, R4, 0x3, R3 ;  /* 0x0000000304037819 */ /* 0x000fc80000010203 */
[----:B------:R-:W-:Y:S01]  /*17a0*/  IADD3.X R3, PT, PT, R3, UR5, RZ, P2, !PT ;  /* 0x0000000503037c10 */ /* 0x000fe200097fe4ff */
[----:B------:R-:W-:Y:S06]  /*17b0*/  @!P0 BRA `(.L_x_44) ;  /* 0x0000000000588947 */ /* 0x000fec0003800000 */
[----:B--2---:R-:W-:Y:S01]  /*17c0*/  LEA R17, R16, R13, 0x7 ;  /* 0x0000000d10117211 */ /* 0x004fe200078e38ff */
[----:B------:R-:W1:Y:S04]  /*17d0*/  LDCU.64 UR4, c[0x0][0x390] ;  /* 0x00007200ff0477ac */ /* 0x000e680008000a00 */
[----:B------:R-:W-:-:S04]  /*17e0*/  IMAD.WIDE R8, R17, 0x8, R6 ;  /* 0x0000000811087825 */ /* 0x000fc800078e0206 */
[C---:B------:R-:W-:Y:S01]  /*17f0*/  IMAD.WIDE R4, R17.reuse, 0x8, R10 ;  /* 0x0000000811047825 */ /* 0x040fe200078e020a */
[----:B------:R-:W1:Y:S04]  /*1800*/  LDG.E.64 R14, desc[UR12][R8.64] ;  /* 0x0000000c080e7981 */ /* 0x000e68000c1e1b00 */
[----:B------:R-:W1:Y:S02]  /*1810*/  LDG.E.64 R18, desc[UR12][R4.64] ;  /* 0x0000000c04127981 */ /* 0x000e64000c1e1b00 */
[----:B-1----:R-:W-:Y:S01]  /*1820*/  DFMA R18, R14, UR4, R18 ;  /* 0x000000040e127c2b */ /* 0x002fe20008000012 */
[----:B------:R-:W-:-:S06]  /*1830*/  IMAD.WIDE R14, R17, 0x8, R2 ;  /* 0x00000008110e7825 */ /* 0x000fcc00078e0202 */
[----:B------:R1:W-:Y:S04]  /*1840*/  STG.E.64 desc[UR12][R14.64], R18 ;  /* 0x000000120e007986 */ /* 0x0003e8000c101b0c */
[----:B------:R-:W2:Y:S04]  /*1850*/  LDG.E.64 R20, desc[UR12][R8.64+0x400] ;  /* 0x0004000c08147981 */ /* 0x000ea8000c1e1b00 */
[----:B0-----:R-:W2:Y:S02]  /*1860*/  LDG.E.64 R22, desc[UR12][R4.64+0x400] ;  /* 0x0004000c04167981 */ /* 0x001ea4000c1e1b00 */
[----:B--2---:R-:W-:-:S07]  /*1870*/  DFMA R20, R20, UR4, R22 ;  /* 0x0000000414147c2b */ /* 0x004fce0008000016 */
[----:B------:R1:W-:Y:S04]  /*1880*/  STG.E.64 desc[UR12][R14.64+0x400], R20 ;  /* 0x000400140e007986 */ /* 0x0003e8000c101b0c */
[----:B------:R-:W2:Y:S04]  /*1890*/  LDG.E.64 R22, desc[UR12][R8.64+0x800] ;  /* 0x0008000c08167981 */ /* 0x000ea8000c1e1b00 */
[----:B------:R-:W2:Y:S02]  /*18a0*/  LDG.E.64 R24, desc[UR12][R4.64+0x800] ;  /* 0x0008000c04187981 */ /* 0x000ea4000c1e1b00 */
[----:B--2---:R-:W-:-:S07]  /*18b0*/  DFMA R22, R22, UR4, R24 ;  /* 0x0000000416167c2b */ /* 0x004fce0008000018 */
[----:B------:R1:W-:Y:S04]  /*18c0*/  STG.E.64 desc[UR12][R14.64+0x800], R22 ;  /* 0x000800160e007986 */ /* 0x0003e8000c101b0c */
[----:B------:R-:W2:Y:S04]  /*18d0*/  LDG.E.64 R24, desc[UR12][R8.64+0xc00] ;  /* 0x000c000c08187981 */ /* 0x000ea8000c1e1b00 */
[----:B------:R-:W2:Y:S01]  /*18e0*/  LDG.E.64 R26, desc[UR12][R4.64+0xc00] ;  /* 0x000c000c041a7981 */ /* 0x000ea2000c1e1b00 */
[----:B------:R-:W-:Y:S01]  /*18f0*/  VIADD R16, R16, 0x4 ;  /* 0x0000000410107836 */ /* 0x000fe20000000000 */
[----:B--2---:R-:W-:-:S07]  /*1900*/  DFMA R24, R24, UR4, R26 ;  /* 0x0000000418187c2b */ /* 0x004fce000800001a */
[----:B------:R1:W-:Y:S04]  /*1910*/  STG.E.64 desc[UR12][R14.64+0xc00], R24 ;  /* 0x000c00180e007986 */ /* 0x0003e8000c101b0c */
.L_x_44:
[----:B------:R-:W-:Y:S05]  /*1920*/  @!P1 EXIT ;  /* 0x000000000000994d */ /* 0x000fea0003800000 */
[----:B------:R-:W-:Y:S02]  /*1930*/  ISETP.NE.AND P0, PT, R12, 0x1, PT ;  /* 0x000000010c00780c */ /* 0x000fe40003f05270 */
[----:B------:R-:W-:-:S04]  /*1940*/  LOP3.LUT R0, R0, 0x1, RZ, 0xc0, !PT ;  /* 0x0000000100007812 */ /* 0x000fc800078ec0ff */
[----:B------:R-:W-:-:S07]  /*1950*/  ISETP.NE.U32.AND P1, PT, R0, 0x1, PT ;  /* 0x000000010000780c */ /* 0x000fce0003f25070 */
[----:B------:R-:W-:Y:S06]  /*1960*/  @!P0 BRA `(.L_x_45) ;  /* 0x0000000000388947 */ /* 0x000fec0003800000 */
[----:B012---:R-:W-:Y:S01]  /*1970*/  IMAD R23, R16, 0x80, R13 ;  /* 0x0000008010177824 */ /* 0x007fe200078e020d */
[----:B------:R-:W0:Y:S03]  /*1980*/  LDCU.64 UR4, c[0x0][0x390] ;  /* 0x00007200ff0477ac */ /* 0x000e260008000a00 */
[----:B------:R-:W-:-:S04]  /*1990*/  IMAD.WIDE R18, R23, 0x8, R6 ;  /* 0x0000000817127825 */ /* 0x000fc800078e0206 */
[C---:B------:R-:W-:Y:S01]  /*19a0*/  IMAD.WIDE R20, R23.reuse, 0x8, R10 ;  /* 0x0000000817147825 */ /* 0x040fe200078e020a */
[----:B------:R-:W0:Y:S04]  /*19b0*/  LDG.E.64 R4, desc[UR12][R18.64] ;  /* 0x0000000c12047981 */ /* 0x000e28000c1e1b00 */
[----:B------:R-:W0:Y:S01]  /*19c0*/  LDG.E.64 R8, desc[UR12][R20.64] ;  /* 0x0000000c14087981 */ /* 0x000e22000c1e1b00 */
[----:B------:R-:W-:Y:S01]  /*19d0*/  IMAD.WIDE R22, R23, 0x8, R2 ;  /* 0x0000000817167825 */ /* 0x000fe200078e0202 */
[----:B0-----:R-:W-:-:S07]  /*19e0*/  DFMA R4, R4, UR4, R8 ;  /* 0x0000000404047c2b */ /* 0x001fce0008000008 */
[----:B------:R3:W-:Y:S04]  /*19f0*/  STG.E.64 desc[UR12][R22.64], R4 ;  /* 0x0000000416007986 */ /* 0x0007e8000c101b0c */
[----:B------:R-:W2:Y:S04]  /*1a00*/  LDG.E.64 R8, desc[UR12][R18.64+0x400] ;  /* 0x0004000c12087981 */ /* 0x000ea8000c1e1b00 */
[----:B------:R-:W2:Y:S01]  /*1a10*/  LDG.E.64 R14, desc[UR12][R20.64+0x400] ;  /* 0x0004000c140e7981 */ /* 0x000ea2000c1e1b00 */
[----:B------:R-:W-:Y:S01]  /*1a20*/  IADD3 R16, PT, PT, R16, 0x2, RZ ;  /* 0x0000000210107810 */ /* 0x000fe20007ffe0ff */
[----:B--2---:R-:W-:-:S07]  /*1a30*/  DFMA R8, R8, UR4, R14 ;  /* 0x0000000408087c2b */ /* 0x004fce000800000e */
[----:B------:R3:W-:Y:S04]  /*1a40*/  STG.E.64 desc[UR12][R22.64+0x400], R8 ;  /* 0x0004000816007986 */ /* 0x0007e8000c101b0c */
.L_x_45:
[----:B------:R-:W-:Y:S05]  /*1a50*/  @P1 EXIT ;  /* 0x000000000000194d */ /* 0x000fea0003800000 */
[----:B--2---:R-:W-:Y:S01]  /*1a60*/  IMAD R13, R16, 0x80, R13 ;  /* 0x00000080100d7824 */ /* 0x004fe200078e020d */
[----:B------:R-:W3:Y:S03]  /*1a70*/  LDCU.64 UR4, c[0x0][0x390] ;  /* 0x00007200ff0477ac */ /* 0x000ee60008000a00 */
[----:B------:R-:W-:-:S04]  /*1a80*/  IMAD.WIDE R6, R13, 0x8, R6 ;  /* 0x000000080d067825 */ /* 0x000fc800078e0206 */
[C---:B------:R-:W-:Y:S02]  /*1a90*/  IMAD.WIDE R10, R13.reuse, 0x8, R10 ;  /* 0x000000080d0a7825 */ /* 0x040fe400078e020a */
[----:B------:R-:W3:Y:S04]  /*1aa0*/  LDG.E.64 R6, desc[UR12][R6.64] ;  /* 0x0000000c06067981 */ /* 0x000ee8000c1e1b00 */
[----:B------:R-:W3:Y:S01]  /*1ab0*/  LDG.E.64 R10, desc[UR12][R10.64] ;  /* 0x0000000c0a0a7981 */ /* 0x000ee2000c1e1b00 */
[----:B------:R-:W-:Y:S01]  /*1ac0*/  IMAD.WIDE R2, R13, 0x8, R2 ;  /* 0x000000080d027825 */ /* 0x000fe200078e0202 */
[----:B---3--:R-:W-:-:S07]  /*1ad0*/  DFMA R4, R6, UR4, R10 ;  /* 0x0000000406047c2b */ /* 0x008fce000800000a */
[----:B------:R-:W-:Y:S01]  /*1ae0*/  STG.E.64 desc[UR12][R2.64], R4 ;  /* 0x0000000402007986 */ /* 0x000fe2000c101b0c */
[----:B------:R-:W-:Y:S05]  /*1af0*/  EXIT ;  /* 0x000000000000794d */ /* 0x000fea0003800000 */
.L_x_46:
        /* <DEDUP_REMOVED lines=16> */
.L_x_69:


//--------------------- .text._ZN3cub18CUB_300001_SM_10006detail9transform16transform_kernelINS2_10policy_hubILb1EN4cuda3std3__45tupleIJN6thrust24THRUST_300001_SM_1000_NS6detail15normal_iteratorINSA_10device_ptrIdEEEESF_EEEE10policy1000Ei13daxpy_functorSF_JPdSK_EEEvT0_iT1_T2_DpNS2_10kernel_argIT3_EE --------------------------
	.section	.text._ZN3cub18CUB_300001_SM_10006detail9transform16transform_kernelINS2_10policy_hubILb1EN4cuda3std3__45tupleIJN6thrust24THRUST_300001_SM_1000_NS6detail15normal_iteratorINSA_10device_ptrIdEEEESF_EEEE10policy1000Ei13daxpy_functorSF_JPdSK_EEEvT0_iT1_T2_DpNS2_10kernel_argIT3_EE,"ax",@progbits
	.align	128
        .global         _ZN3cub18CUB_300001_SM_10006detail9transform16transform_kernelINS2_10policy_hubILb1EN4cuda3std3__45tupleIJN6thrust24THRUST_300001_SM_1000_NS6detail15normal_iteratorINSA_10device_ptrIdEEEESF_EEEE10policy1000Ei13daxpy_functorSF_JPdSK_EEEvT0_iT1_T2_DpNS2_10kernel_argIT3_EE
        .type           _ZN3cub18CUB_300001_SM_10006detail9transform16transform_kernelINS2_10policy_hubILb1EN4cuda3std3__45tupleIJN6thrust24THRUST_300001_SM_1000_NS6detail15normal_iteratorINSA_10device_ptrIdEEEESF_EEEE10policy1000Ei13daxpy_functorSF_JPdSK_EEEvT0_iT1_T2_DpNS2_10kernel_argIT3_EE,@function
        .size           _ZN3cub18CUB_300001_SM_10006detail9transform16transform_kernelINS2_10policy_hubILb1EN4cuda3std3__45tupleIJN6thrust24THRUST_300001_SM_1000_NS6detail15normal_iteratorINSA_10device_ptrIdEEEESF_EEEE10policy1000Ei13daxpy_functorSF_JPdSK_EEEvT0_iT1_T2_DpNS2_10kernel_argIT3_EE,(.L_x_70 - _ZN3cub18CUB_300001_SM_10006detail9transform16transform_kernelINS2_10policy_hubILb1EN4cuda3std3__45tupleIJN6thrust24THRUST_300001_SM_1000_NS6detail15normal_iteratorINSA_10device_ptrIdEEEESF_EEEE10policy1000Ei13daxpy_functorSF_JPdSK_EEEvT0_iT1_T2_DpNS2_10kernel_argIT3_EE)
        .other          _ZN3cub18CUB_300001_SM_10006detail9transform16transform_kernelINS2_10policy_hubILb1EN4cuda3std3__45tupleIJN6thrust24THRUST_300001_SM_1000_NS6detail15normal_iteratorINSA_10device_ptrIdEEEESF_EEEE10policy1000Ei13daxpy_functorSF_JPdSK_EEEvT0_iT1_T2_DpNS2_10kernel_argIT3_EE,@"STO_CUDA_ENTRY STV_DEFAULT"
_ZN3cub18CUB_300001_SM_10006detail9transform16transform_kernelINS2_10policy_hubILb1EN4cuda3std3__45tupleIJN6thrust24THRUST_300001_SM_1000_NS6detail15normal_iteratorINSA_10device_ptrIdEEEESF_EEEE10policy1000Ei13daxpy_functorSF_JPdSK_EEEvT0_iT1_T2_DpNS2_10kernel_argIT3_EE:
.text._ZN3cub18CUB_300001_SM_10006detail9transform16transform_kernelINS2_10policy_hubILb1EN4cuda3std3__45tupleIJN6thrust24THRUST_300001_SM_1000_NS6detail15normal_iteratorINSA_10device_ptrIdEEEESF_EEEE10policy1000Ei13daxpy_functorSF_JPdSK_EEEvT0_iT1_T2_DpNS2_10kernel_argIT3_EE:
[----:B------:R-:W-:Y:S08]  /*0000*/  LDC R1, c[0x0][0x37c] ;  /* 0x0000df00ff017b82 */ /* 0x000ff00000000800 */
[----:B------:R-:W0:Y:S01]  /*0010*/  S2UR UR14, SR_CTAID.X ;  /* 0x00000000000e79c3 */ /* 0x000e220000002500 */
[----:B------:R-:W1:Y:S01]  /*0020*/  LDCU.64 UR8, c[0x0][0x380] ;  /* 0x00007000ff0877ac */ /* 0x000e620008000a00 */
[----:B------:R-:W2:Y:S01]  /*0030*/  S2R R0, SR_TID.X ;  /* 0x0000000000007919 */ /* 0x000ea20000002100 */
[----:B------:R-:W-:Y:S01]  /*0040*/  BSSY.RECONVERGENT B0, `(.L_x_47) ;  /* 0x0000020000007945 */ /* 0x000fe20003800200 */
[----:B-1----:R-:W-:-:S04]  /*0050*/  USHF.L.U32 UR7, UR9, 0x7, URZ ;  /* 0x0000000709077899 */ /* 0x002fc800080006ff */
[----:B0-----:R-:W-:-:S04]  /*0060*/  UIMAD UR4, UR7, UR14, URZ ;  /* 0x0000000e070472a4 */ /* 0x001fc8000f8e02ff */
[----:B------:R-:W-:-:S04]  /*0070*/  UIADD3 UR6, UPT, UPT, -UR4, UR8, URZ ;  /* 0x0000000804067290 */ /* 0x000fc8000fffe1ff */
[----:B------:R-:W-:Y:S01]  /*0080*/  UISETP.LT.AND UP0, UPT, UR7, UR6, UPT ;  /* 0x000000060700728c */ /* 0x000fe2000bf01270 */
[----:B--2---:R-:W-:-:S03]  /*0090*/  IMAD.SHL.U32 R4, R0, 0x80, RZ ;  /* 0x0000008000047824 */ /* 0x004fc600078e00ff */
[----:B------:R-:W-:-:S04]  /*00a0*/  USEL UR8, UR7, UR6, UP0 ;  /* 0x0000000607087287 */ /* 0x000fc80008000000 */
[----:B------:R-:W-:-:S06]  /*00b0*/  USHF.L.U32 UR5, UR8, 0x3, URZ ;  /* 0x0000000308057899 */ /* 0x000fcc00080006ff */
[----:B------:R-:W-:-:S13]  /*00c0*/  ISETP.GE.AND P0, PT, R4, UR5, PT ;  /* 0x0000000504007c0c */ /* 0x000fda000bf06270 */
[----:B------:R-:W-:Y:S05]  /*00d0*/  @P0 BRA `(.L_x_48) ;  /* 0x0000000000580947 */ /* 0x000fea0003800000 */
[----:B------:R-:W0:Y:S01]  /*00e0*/  LDC.64 R2, c[0x0][0x398] ;  /* 0x0000e600ff027b82 */ /* 0x000e220000000a00 */
[----:B------:R-:W-:Y:S01]  /*00f0*/  IMAD.U32 R7, RZ, RZ, UR4 ;  /* 0x00000004ff077e24 */ /* 0x000fe2000f8e00ff */
[----:B------:R-:W-:Y:S01]  /*0100*/  BSSY.RECONVERGENT B1, `(.L_x_49) ;  /* 0x000000a000017945 */ /* 0x000fe20003800200 */
[----:B------:R-:W-:Y:S01]  /*0110*/  MOV R5, R4 ;  /* 0x0000000400057202 */ /* 0x000fe20000000f00 */
[----:B0-----:R-:W-:-:S04]  /*0120*/  IMAD.WIDE.U32 R2, R0, 0x80, R2 ;  /* 0x0000008000027825 */ /* 0x001fc800078e0002 */
[----:B------:R-:W-:-:S07]  /*0130*/  IMAD.WIDE R2, R7, 0x8, R2 ;  /* 0x0000000807027825 */ /* 0x000fce00078e0202 */
.L_x_50:
[----:B------:R-:W-:Y:S01]  /*0140*/  VIADD R5, R5, 0x4000 ;  /* 0x0000400005057836 */ /* 0x000fe20000000000 */
[----:B------:R0:W-:Y:S04]  /*0150*/  CCTL.E.PF2 [R2] ;  /* 0x000000000200798f */ /* 0x0001e80000800100 */
[----:B------:R-:W-:Y:S02]  /*0160*/  ISETP.GE.AND P0, PT, R5, UR5, PT ;  /* 0x0000000505007c0c */ /* 0x000fe4000bf06270 */
[----:B0-----:R-:W-:-:S05]  /*0170*/  IADD3 R2, P1, PT, R2, 0x4000, RZ ;  /* 0x0000400002027810 */ /* 0x001fca0007f3e0ff */
[----:B------:R-:W-:-:S06]  /*0180*/  IMAD.X R3, RZ, RZ, R3, P1 ;  /* 0x000000ffff037224 */ /* 0x000fcc00008e0603 */
[----:B------:R-:W-:Y:S05]  /*0190*/  @!P0 BRA `(.L_x_50) ;  /* 0xfffffffc00e88947 */ /* 0x000fea000383ffff */
[----:B------:R-:W-:Y:S05]  /*01a0*/  BSYNC.RECONVERGENT B1 ;  /* 0x0000000000017941 */ /* 0x000fea0003800200 */
.L_x_49:
[----:B------:R-:W0:Y:S02]  /*01b0*/  LDC.64 R2, c[0x0][0x3a8] ;  /* 0x0000ea00ff027b82 */ /* 0x000e240000000a00 */
[----:B0-----:R-:W-:-:S04]  /*01c0*/  IMAD.WIDE.U32 R2, R0, 0x80, R2 ;  /* 0x0000008000027825 */ /* 0x001fc800078e0002 */
[----:B------:R-:W-:-:S07]  /*01d0*/  IMAD.WIDE R2, R7, 0x8, R2 ;  /* 0x0000000807027825 */ /* 0x000fce00078e0202 */
.L_x_51:
[----:B------:R-:W-:Y:S01]  /*01e0*/  IADD3 R4, PT, PT, R4, 0x4000, RZ ;  /* 0x0000400004047810 */ /* 0x000fe20007ffe0ff */
[----:B------:R0:W-:Y:S03]  /*01f0*/  CCTL.E.PF2 [R2] ;  /* 0x000000000200798f */ /* 0x0001e60000800100 */
[----:B------:R-:W-:Y:S02]  /*0200*/  ISETP.GE.AND P0, PT, R4, UR5, PT ;  /* 0x0000000504007c0c */ /* 0x000fe4000bf06270 */
[----:B0-----:R-:W-:-:S05]  /*0210*/  IADD3 R2, P1, PT, R2, 0x4000, RZ ;  /* 0x0000400002027810 */ /* 0x001fca0007f3e0ff */
[----:B------:R-:W-:-:S06]  /*0220*/  IMAD.X R3, RZ, RZ, R3, P1 ;  /* 0x000000ffff037224 */ /* 0x000fcc00008e0603 */
[----:B------:R-:W-:Y:S05]  /*0230*/  @!P0 BRA `(.L_x_51) ;  /* 0xfffffffc00e88947 */ /* 0x000fea000383ffff */
.L_x_48:
[----:B------:R-:W-:Y:S05]  /*0240*/  BSYNC.RECONVERGENT B0 ;  /* 0x0000000000007941 */ /* 0x000fea0003800200 */
.L_x_47:
[----:B------:R-:W0:Y:S01]  /*0250*/  LDCU.64 UR12, c[0x0][0x390] ;  /* 0x00007200ff0c77ac */ /* 0x000e220008000a00 */
[----:B------:R-:W-:Y:S01]  /*0260*/  UIMAD.WIDE UR4, UR4, 0x8, URZ ;  /* 0x00000008040478a5 */ /* 0x000fe2000f8e02ff */
[----:B------:R-:W1:Y:S01]  /*0270*/  LDCU.64 UR20, c[0x0][0x358] ;  /* 0x00006b00ff1477ac */ /* 0x000e620008000a00 */
[----:B------:R-:W2:Y:S02]  /*0280*/  LDCU.64 UR10, c[0x0][0x3a8] ;  /* 0x00007500ff0a77ac */ /* 0x000ea40008000a00 */
[----:B0-----:R-:W-:-:S04]  /*0290*/  UIADD3 UR15, UP0, UPT, UR4, UR12, URZ ;  /* 0x0000000c040f7290 */ /* 0x001fc8000ff1e0ff */
[----:B------:R-:W-:Y:S02]  /*02a0*/  UIADD3.X UR16, UPT, UPT, UR5, UR13, URZ, UP0, !UPT ;  /* 0x0000000d05107290 */ /* 0x000fe400087fe4ff */
[----:B------:R-:W-:Y:S01]  /*02b0*/  UISETP.GT.AND UP0, UPT, UR7, UR6, UPT ;  /* 0x000000060700728c */ /* 0x000fe2000bf04270 */
[----:B------:R-:W-:-:S03]  /*02c0*/  MOV R2, UR15 ;  /* 0x0000000f00027c02 */ /* 0x000fc60008000f00 */
[----:B------:R-:W-:-:S05]  /*02d0*/  IMAD.U32 R3, RZ, RZ, UR16 ;  /* 0x00000010ff037e24 */ /* 0x000fca000f8e00ff */
[----:B-12---:R-:W-:Y:S05]  /*02e0*/  BRA.U UP0, `(.L_x_52) ;  /* 0x0000000900647547 */ /* 0x006fea000b800000 */
[----:B------:R-:W-:-:S06]  /*02f0*/  UISETP.GE.AND UP0, UPT, UR9, 0x1, UPT ;  /* 0x000000010900788c */ /* 0x000fcc000bf06270 */
[----:B------:R-:W-:-:S13]  /*0300*/  PLOP3.LUT P0, PT, PT, PT, UP0, 0x80, 0x8 ;  /* 0x000000000008781c */ /* 0x000fda0003f0f008 */
[----:B------:R-:W-:Y:S05]  /*0310*/  @!P0 EXIT ;  /* 0x000000000000894d */ /* 0x000fea0003800000 */
[----:B------:R-:W-:Y:S01]  /*0320*/  UISETP.GE.U32.AND UP0, UPT, UR9, 0x8, UPT ;  /* 0x000000080900788c */ /* 0x000fe2000bf06070 */
[----:B------:R-:W-:-:S08]  /*0330*/  HFMA2 R13, -RZ, RZ, 0, 0 ;  /* 0x00000000ff0d7431 */ /* 0x000fd000000001ff */
[----:B------:R-:W-:Y:S05]  /*0340*/  BRA.U !UP0, `(.L_x_53) ;  /* 0x0000000508387547 */ /* 0x000fea000b800000 */
[----:B------:R-:W0:Y:S01]  /*0350*/  LDC.64 R4, c[0x0][0x3a8] ;  /* 0x0000ea00ff047b82 */ /* 0x000e220000000a00 */
[----:B------:R-:W1:Y:S01]  /*0360*/  LDCU.128 UR16, c[0x0][0x390] ;  /* 0x00007200ff1077ac */ /* 0x000e620008000c00 */
[----:B------:R-:W-:Y:S01]  /*0370*/  UMOV UR7, UR4 ;  /* 0x0000000400077c82 */ /* 0x000fe20008000000 */
[----:B------:R-:W-:Y:S01]  /*0380*/  UMOV UR8, UR5 ;  /* 0x0000000500087c82 */ /* 0x000fe20008000000 */
[----:B------:R-:W-:Y:S02]  /*0390*/  UIADD3 UR4, UP0, UPT, UR7, 0xc00, URZ ;  /* 0x00000c0007047890 */ /* 0x000fe4000ff1e0ff */
[----:B------:R-:W-:Y:S02]  /*03a0*/  ULOP3.LUT UR6, UR9, 0x7ffffff8, URZ, 0xc0, !UPT ;  /* 0x7ffffff809067892 */ /* 0x000fe4000f8ec0ff */
[----:B------:R-:W-:Y:S02]  /*03b0*/  UIADD3.X UR5, UPT, UPT, URZ, UR8, URZ, UP0, !UPT ;  /* 0x00000008ff057290 */ /* 0x000fe400087fe4ff */
[----:B------:R-:W-:-:S02]  /*03c0*/  UIADD3 UR10, UP0, UPT, UR4, UR10, URZ ;  /* 0x0000000a040a7290 */ /* 0x000fc4000ff1e0ff */
[----:B------:R-:W-:Y:S02]  /*03d0*/  UIADD3 UR12, UP1, UPT, UR4, UR12, URZ ;  /* 0x0000000c040c7290 */ /* 0x000fe4000ff3e0ff */
[----:B------:R-:W-:Y:S01]  /*03e0*/  UIMAD UR4, UR14, UR9, URZ ;  /* 0x000000090e0472a4 */ /* 0x000fe2000f8e02ff */
[----:B-1----:R-:W-:Y:S01]  /*03f0*/  MOV R7, UR17 ;  /* 0x0000001100077c02 */ /* 0x002fe20008000f00 */
[----:B------:R-:W-:Y:S01]  /*0400*/  IMAD.U32 R6, RZ, RZ, UR16 ;  /* 0x00000010ff067e24 */ /* 0x000fe2000f8e00ff */
[----:B------:R-:W-:Y:S01]  /*0410*/  MOV R9, UR19 ;  /* 0x0000001300097c02 */ /* 0x000fe20008000f00 */
[----:B------:R-:W-:Y:S01]  /*0420*/  IMAD.U32 R8, RZ, RZ, UR18 ;  /* 0x00000012ff087e24 */ /* 0x000fe2000f8e00ff */
[----:B------:R-:W-:Y:S01]  /*0430*/  USHF.L.U32 UR4, UR4, 0x7, URZ ;  /* 0x0000000704047899 */ /* 0x000fe200080006ff */
[C---:B0-----:R-:W-:Y:S01]  /*0440*/  IMAD.WIDE.U32 R4, R0.reuse, 0x8, R4 ;  /* 0x0000000800047825 */ /* 0x041fe200078e0004 */
[----:B------:R-:W-:Y:S02]  /*0450*/  UIADD3.X UR11, UPT, UPT, UR5, UR11, URZ, UP0, !UPT ;  /* 0x0000000b050b7290 */ /* 0x000fe400087fe4ff */
[----:B------:R-:W-:Y:S01]  /*0460*/  UIADD3.X UR13, UPT, UPT, UR5, UR13, URZ, UP1, !UPT ;  /* 0x0000000d050d7290 */ /* 0x000fe20008ffe4ff */
[C---:B------:R-:W-:Y:S01]  /*0470*/  IMAD.WIDE.U32 R6, R0.reuse, 0x8, R6 ;  /* 0x0000000800067825 */ /* 0x040fe200078e0006 */
[----:B------:R-:W0:Y:S03]  /*0480*/  LDCU.64 UR22, c[0x0][0x388] ;  /* 0x00007100ff1677ac */ /* 0x000e260008000a00 */
[----:B------:R-:W-:Y:S01]  /*0490*/  IMAD.WIDE.U32 R8, R0, 0x8, R8 ;  /* 0x0000000800087825 */ /* 0x000fe200078e0008 */
[----:B------:R-:W-:-:S02]  /*04a0*/  UIMAD.WIDE UR4, UR4, 0x8, UR18 ;  /* 0x00000008040478a5 */ /* 0x000fc4000f8e0212 */
[----:B------:R-:W-:Y:S01]  /*04b0*/  UIADD3 UR6, UPT, UPT, -UR6, URZ, URZ ;  /* 0x000000ff06067290 */ /* 0x000fe2000fffe1ff */
[----:B------:R-:W-:-:S11]  /*04c0*/  VIADD R0, R0, 0x80 ;  /* 0x0000008000007836 */ /* 0x000fd60000000000 */
.L_x_54:
[----:B---3--:R-:W-:Y:S02]  /*04d0*/  IADD3 R18, P0, PT, R8, UR7, RZ ;  /* 0x0000000708127c10 */ /* 0x008fe4000ff1e0ff */
[----:B------:R-:W-:Y:S02]  /*04e0*/  IADD3 R20, P1, PT, R4, UR7, RZ ;  /* 0x0000000704147c10 */ /* 0x000fe4000ff3e0ff */
[----:B------:R-:W-:Y:S02]  /*04f0*/  IADD3.X R19, PT, PT, R9, UR8, RZ, P0, !PT ;  /* 0x0000000809137c10 */ /* 0x000fe400087fe4ff */
[----:B------:R-:W-:-:S03]  /*0500*/  IADD3.X R21, PT, PT, R5, UR8, RZ, P1, !PT ;  /* 0x0000000805157c10 */ /* 0x000fc60008ffe4ff */
[----:B------:R-:W0:Y:S04]  /*0510*/  LDG.E.64 R10, desc[UR20][R18.64] ;  /* 0x00000014120a7981 */ /* 0x000e28000c1e1b00 */
[----:B------:R-:W0:Y:S01]  /*0520*/  LDG.E.64 R12, desc[UR20][R20.64] ;  /* 0x00000014140c7981 */ /* 0x000e22000c1e1b00 */
[----:B------:R-:W-:Y:S01]  /*0530*/  IADD3 R24, P0, PT, R6, UR7, RZ ;  /* 0x0000000706187c10 */ /* 0x000fe2000ff1e0ff */
[----:B------:R-:W-:Y:S01]  /*0540*/  IMAD.U32 R15, RZ, RZ, UR11 ;  /* 0x0000000bff0f7e24 */ /* 0x000fe2000f8e00ff */
[----:B------:R-:W-:Y:S02]  /*0550*/  MOV R14, UR10 ;  /* 0x0000000a000e7c02 */ /* 0x000fe40008000f00 */
[----:B------:R-:W-:Y:S02]  /*0560*/  MOV R23, 0x8 ;  /* 0x0000000800177802 */ /* 0x000fe40000000f00 */
[----:B------:R-:W-:Y:S01]  /*0570*/  IADD3.X R25, PT, PT, R7, UR8, RZ, P0, !PT ;  /* 0x0000000807197c10 */ /* 0x000fe200087fe4ff */
[----:B0-----:R-:W-:-:S02]  /*0580*/  DFMA R16, R10, UR22, R12 ;  /* 0x000000160a107c2b */ /* 0x001fc4000800000c */
[----:B------:R-:W-:-:S04]  /*0590*/  IMAD.WIDE R12, R0, R23, UR4 ;  /* 0x00000004000c7e25 */ /* 0x000fc8000f8e0217 */
[----:B------:R-:W-:Y:S01]  /*05a0*/  IMAD.WIDE R10, R0, 0x8, R14 ;  /* 0x00000008000a7825 */ /* 0x000fe200078e020e */
[----:B------:R0:W-:Y:S04]  /*05b0*/  STG.E.64 desc[UR20][R24.64], R16 ;  /* 0x0000001018007986 */ /* 0x0001e8000c101b14 */
[----:B------:R-:W2:Y:S04]  /*05c0*/  LDG.E.64 R14, desc[UR20][R12.64] ;  /* 0x000000140c0e7981 */ /* 0x000ea8000c1e1b00 */
[----:B------:R-:W2:Y:S01]  /*05d0*/  LDG.E.64 R18, desc[UR20][R10.64+-0xc00] ;  /* 0xfff400140a127981 */ /* 0x000ea2000c1e1b00 */
[----:B------:R-:W-:Y:S01]  /*05e0*/  MOV R21, UR13 ;  /* 0x0000000d00157c02 */ /* 0x000fe20008000f00 */
[----:B------:R-:W-:Y:S01]  /*05f0*/  IMAD.U32 R20, RZ, RZ, UR12 ;  /* 0x0000000cff147e24 */ /* 0x000fe2000f8e00ff */
[----:B--2---:R-:W-:-:S03]  /*0600*/  DFMA R18, R14, UR22, R18 ;  /* 0x000000160e127c2b */ /* 0x004fc60008000012 */
[----:B------:R-:W-:-:S05]  /*0610*/  IMAD.WIDE R14, R0, 0x8, R20 ;  /* 0x00000008000e7825 */ /* 0x000fca00078e0214 */
[----:B------:R1:W-:Y:S04]  /*0620*/  STG.E.64 desc[UR20][R14.64+-0xc00], R18 ;  /* 0xfff400120e007986 */ /* 0x0003e8000c101b14 */
[----:B------:R-:W2:Y:S04]  /*0630*/  LDG.E.64 R20, desc[UR20][R12.64+0x400] ;  /* 0x000400140c147981 */ /* 0x000ea8000c1e1b00 */
[----:B------:R-:W2:Y:S02]  /*0640*/  LDG.E.64 R22, desc[UR20][R10.64+-0x800] ;  /* 0xfff800140a167981 */ /* 0x000ea4000c1e1b00 */
[----:B--2---:R-:W-:-:S07]  /*0650*/  DFMA R20, R20, UR22, R22 ;  /* 0x0000001614147c2b */ /* 0x004fce0008000016 */
[----:B------:R2:W-:Y:S04]  /*0660*/  STG.E.64 desc[UR20][R14.64+-0x800], R20 ;  /* 0xfff800140e007986 */ /* 0x0005e8000c101b14 */
[----:B0-----:R-:W3:Y:S04]  /*0670*/  LDG.E.64 R16, desc[UR20][R12.64+0x800] ;  /* 0x000800140c107981 */ /* 0x001ee8000c1e1b00 */
[----:B------:R-:W3:Y:S02]  /*0680*/  LDG.E.64 R22, desc[UR20][R10.64+-0x400] ;  /* 0xfffc00140a167981 */ /* 0x000ee4000c1e1b00 */
[----:B---3--:R-:W-:-:S07]  /*0690*/  DFMA R16, R16, UR22, R22 ;  /* 0x0000001610107c2b */ /* 0x008fce0008000016 */
[----:B------:R0:W-:Y:S04]  /*06a0*/  STG.E.64 desc[UR20][R14.64+-0x400], R16 ;  /* 0xfffc00100e007986 */ /* 0x0001e8000c101b14 */
[----:B------:R-:W3:Y:S04]  /*06b0*/  LDG.E.64 R22, desc[UR20][R12.64+0xc00] ;  /* 0x000c00140c167981 */ /* 0x000ee8000c1e1b00 */
[----:B------:R-:W3:Y:S02]  /*06c0*/  LDG.E.64 R24, desc[UR20][R10.64] ;  /* 0x000000140a187981 */ /* 0x000ee4000c1e1b00 */
[----:B---3--:R-:W-:-:S07]  /*06d0*/  DFMA R22, R22, UR22, R24 ;  /* 0x0000001616167c2b */ /* 0x008fce0008000018 */
[----:B------:R3:W-:Y:S04]  /*06e0*/  STG.E.64 desc[UR20][R14.64], R22 ;  /* 0x000000160e007986 */ /* 0x0007e8000c101b14 */
[----:B-1----:R-:W4:Y:S04]  /*06f0*/  LDG.E.64 R18, desc[UR20][R12.64+0x1000] ;  /* 0x001000140c127981 */ /* 0x002f28000c1e1b00 */
[----:B------:R-:W4:Y:S02]  /*0700*/  LDG.E.64 R24, desc[UR20][R10.64+0x400] ;  /* 0x000400140a187981 */ /* 0x000f24000c1e1b00 */
[----:B----4-:R-:W-:-:S07]  /*0710*/  DFMA R18, R18, UR22, R24 ;  /* 0x0000001612127c2b */ /* 0x010fce0008000018 */
[----:B------:R3:W-:Y:S04]  /*0720*/  STG.E.64 desc[UR20][R14.64+0x400], R18 ;  /* 0x000400120e007986 */ /* 0x0007e8000c101b14 */
[----:B--2---:R-:W2:Y:S04]  /*0730*/  LDG.E.64 R20, desc[UR20][R12.64+0x1400] ;  /* 0x001400140c147981 */ /* 0x004ea8000c1e1b00 */
[----:B------:R-:W2:Y:S02]  /*0740*/  LDG.E.64 R24, desc[UR20][R10.64+0x800] ;  /* 0x000800140a187981 */ /* 0x000ea4000c1e1b00 */
[----:B--2---:R-:W-:-:S07]  /*0750*/  DFMA R20, R20, UR22, R24 ;  /* 0x0000001614147c2b */ /* 0x004fce0008000018 */
[----:B------:R3:W-:Y:S04]  /*0760*/  STG.E.64 desc[UR20][R14.64+0x800], R20 ;  /* 0x000800140e007986 */ /* 0x0007e8000c101b14 */
[----:B0-----:R-:W2:Y:S04]  /*0770*/  LDG.E.64 R16, desc[UR20][R12.64+0x1800] ;  /* 0x001800140c107981 */ /* 0x001ea8000c1e1b00 */
[----:B------:R-:W2:Y:S01]  /*0780*/  LDG.E.64 R24, desc[UR20][R10.64+0xc00] ;  /* 0x000c00140a187981 */ /* 0x000ea2000c1e1b00 */
[----:B------:R-:W-:Y:S01]  /*0790*/  UIADD3 UR7, UP0, UPT, UR7, 0x2000, URZ ;  /* 0x0000200007077890 */ /* 0x000fe2000ff1e0ff */
[----:B------:R-:W-:Y:S01]  /*07a0*/  VIADD R0, R0, 0x400 ;  /* 0x0000040000007836 */ /* 0x000fe20000000000 */
[----:B------:R-:W-:-:S02]  /*07b0*/  UIADD3 UR6, UPT, UPT, UR6, 0x8, URZ ;  /* 0x0000000806067890 */ /* 0x000fc4000fffe0ff */
[----:B------:R-:W-:Y:S02]  /*07c0*/  UIADD3.X UR8, UPT, UPT, URZ, UR8, URZ, UP0, !UPT ;  /* 0x00000008ff087290 */ /* 0x000fe400087fe4ff */
[----:B------:R-:W-:Y:S01]  /*07d0*/  UISETP.NE.AND UP0, UPT, UR6, URZ, UPT ;  /* 0x000000ff0600728c */ /* 0x000fe2000bf05270 */
[----:B--2---:R-:W-:-:S07]  /*07e0*/  DFMA R16, R16, UR22, R24 ;  /* 0x0000001610107c2b */ /* 0x004fce0008000018 */
[----:B------:R3:W-:Y:S01]  /*07f0*/  STG.E.64 desc[UR20][R14.64+0xc00], R16 ;  /* 0x000c00100e007986 */ /* 0x0007e2000c101b14 */
[----:B------:R-:W-:Y:S05]  /*0800*/  BRA.U UP0, `(.L_x_54) ;  /* 0xfffffffd00307547 */ /* 0x000fea000b83ffff */
[----:B------:R-:W0:Y:S02]  /*0810*/  LDC R13, c[0x0][0x384] ;  /* 0x0000e100ff0d7b82 */ /* 0x000e240000000800 */
[----:B0-----:R-:W-:-:S07]  /*0820*/  LOP3.LUT R13, R13, 0x7ffffff8, RZ, 0xc0, !PT ;  /* 0x7ffffff80d0d7812 */ /* 0x001fce00078ec0ff */
.L_x_53:
[----:B------:R-:W0:Y:S02]  /*0830*/  LDC R12, c[0x0][0x384] ;  /* 0x0000e100ff0c7b82 */ /* 0x000e240000000800 */
[----:B0-----:R-:W-:-:S13]  /*0840*/  LOP3.LUT P0, R5, R12, 0x7, RZ, 0xc0, !PT ;  /* 0x000000070c057812 */ /* 0x001fda000780c0ff */
[----:B------:R-:W-:Y:S05]  /*0850*/  @!P0 EXIT ;  /* 0x000000000000894d */ /* 0x000fea0003800000 */
[C---:B------:R-:W-:Y:S01]  /*0860*/  SHF.L.U32 R0, R12.reuse, 0x7, RZ ;  /* 0x000000070c007819 */ /* 0x040fe200000006ff */
[----:B------:R-:W0:Y:S01]  /*0870*/  LDCU.64 UR4, c[0x0][0x3a8] ;  /* 0x00007500ff0477ac */ /* 0x000e220008000a00 */
[----:B------:R-:W-:Y:S02]  /*0880*/  ISETP.GE.U32.AND P0, PT, R5, 0x4, PT ;  /* 0x000000040500780c */ /* 0x000fe40003f06070 */
[----:B---3--:R-:W-:Y:S01]  /*0890*/  LOP3.LUT R22, R12, 0x3, RZ, 0xc0, !PT ;  /* 0x000000030c167812 */ /* 0x008fe200078ec0ff */
[----:B------:R-:W-:Y:S01]  /*08a0*/  IMAD R0, R0, UR14, RZ ;  /* 0x0000000e00007c24 */ /* 0x000fe2000f8e02ff */
[----:B------:R-:W1:Y:S02]  /*08b0*/  LDCU.64 UR6, c[0x0][0x398] ;  /* 0x00007300ff0677ac */ /* 0x000e640008000a00 */
[----:B------:R-:W-:Y:S01]  /*08c0*/  ISETP.NE.AND P1, PT, R22, RZ, PT ;  /* 0x000000ff1600720c */ /* 0x000fe20003f25270 */
[----:B------:R-:W-:Y:S02]  /*08d0*/  IMAD.WIDE R6, R0, 0x8, RZ ;  /* 0x0000000800067825 */ /* 0x000fe400078e02ff */
[----:B------:R-:W2:Y:S01]  /*08e0*/  S2R R0, SR_TID.X ;  /* 0x0000000000007919 */ /* 0x000ea20000002100 */
[----:B0-----:R-:W-:-:S04]  /*08f0*/  IADD3 R4, P2, PT, R6, UR4, RZ ;  /* 0x0000000406047c10 */ /* 0x001fc8000ff5e0ff */
[----:B------:R-:W-:Y:S02]  /*0900*/  IADD3.X R5, PT, PT, R7, UR5, RZ, P2, !PT ;  /* 0x0000000507057c10 */ /* 0x000fe400097fe4ff */
[----:B-1----:R-:W-:-:S04]  /*0910*/  IADD3 R6, P3, PT, R6, UR6, RZ ;  /* 0x0000000606067c10 */ /* 0x002fc8000ff7e0ff */
[----:B------:R-:W-:Y:S01]  /*0920*/  IADD3.X R7, PT, PT, R7, UR7, RZ, P3, !PT ;  /* 0x0000000707077c10 */ /* 0x000fe20009ffe4ff */
[----:B------:R-:W-:Y:S08]  /*0930*/  @!P0 BRA `(.L_x_55) ;  /* 0x0000000000588947 */ /* 0x000ff00003800000 */
[----:B--2---:R-:W-:Y:S01]  /*0940*/  IMAD R19, R13, 0x80, R0 ;  /* 0x000000800d137824 */ /* 0x004fe200078e0200 */
[----:B------:R-:W0:Y:S03]  /*0950*/  LDCU.64 UR4, c[0x0][0x388] ;  /* 0x00007100ff0477ac */ /* 0x000e260008000a00 */
[----:B------:R-:W-:-:S04]  /*0960*/  IMAD.WIDE R10, R19, 0x8, R6 ;  /* 0x00000008130a7825 */ /* 0x000fc800078e0206 */
[C---:B------:R-:W-:Y:S01]  /*0970*/  IMAD.WIDE R8, R19.reuse, 0x8, R4 ;  /* 0x0000000813087825 */ /* 0x040fe200078e0204 */
[----:B------:R-:W0:Y:S04]  /*0980*/  LDG.E.64 R14, desc[UR20][R10.64] ;  /* 0x000000140a0e7981 */ /* 0x000e28000c1e1b00 */
[----:B------:R-:W0:Y:S02]  /*0990*/  LDG.E.64 R16, desc[UR20][R8.64] ;  /* 0x0000001408107981 */ /* 0x000e24000c1e1b00 */
[----:B0-----:R-:W-:Y:S01]  /*09a0*/  DFMA R16, R14, UR4, R16 ;  /* 0x000000040e107c2b */ /* 0x001fe20008000010 */
[----:B------:R-:W-:-:S06]  /*09b0*/  IMAD.WIDE R14, R19, 0x8, R2 ;  /* 0x00000008130e7825 */ /* 0x000fcc00078e0202 */
[----:B------:R0:W-:Y:S04]  /*09c0*/  STG.E.64 desc[UR20][R14.64], R16 ;  /* 0x000000100e007986 */ /* 0x0001e8000c101b14 */
[----:B------:R-:W2:Y:S04]  /*09d0*/  LDG.E.64 R18, desc[UR20][R10.64+0x400] ;  /* 0x000400140a127981 */ /* 0x000ea8000c1e1b00 */
[----:B------:R-:W2:Y:S02]  /*09e0*/  LDG.E.64 R20, desc[UR20][R8.64+0x400] ;  /* 0x0004001408147981 */ /* 0x000ea4000c1e1b00 */
        /* <DEDUP_REMOVED lines=8> */
[----:B------:R-:W-:Y:S01]  /*0a70*/  IADD3 R13, PT, PT, R13, 0x4, RZ ;  /* 0x000000040d0d7810 */ /* 0x000fe20007ffe0ff */
[----:B--2---:R-:W-:-:S07]  /*0a80*/  DFMA R24, R24, UR4, R26 ;  /* 0x0000000418187c2b */ /* 0x004fce000800001a */
[----:B------:R0:W-:Y:S04]  /*0a90*/  STG.E.64 desc[UR20][R14.64+0xc00], R24 ;  /* 0x000c00180e007986 */ /* 0x0001e8000c101b14 */
.L_x_55:
[----:B------:R-:W-:Y:S05]  /*0aa0*/  @!P1 EXIT ;  /* 0x000000000000994d */ /* 0x000fea0003800000 */
[----:B------:R-:W-:Y:S02]  /*0ab0*/  ISETP.NE.AND P0, PT, R22, 0x1, PT ;  /* 0x000000011600780c */ /* 0x000fe40003f05270 */
[----:B------:R-:W-:-:S04]  /*0ac0*/  LOP3.LUT R12, R12, 0x1, RZ, 0xc0, !PT ;  /* 0x000000010c0c7812 */ /* 0x000fc800078ec0ff */
[----:B------:R-:W-:-:S07]  /*0ad0*/  ISETP.NE.U32.AND P1, PT, R12, 0x1, PT ;  /* 0x000000010c00780c */ /* 0x000fce0003f25070 */
[----:B------:R-:W-:Y:S06]  /*0ae0*/  @!P0 BRA `(.L_x_56) ;  /* 0x0000000000388947 */ /* 0x000fec0003800000 */
[----:B0-2---:R-:W-:Y:S01]  /*0af0*/  IMAD R21, R13, 0x80, R0 ;  /* 0x000000800d157824 */ /* 0x005fe200078e0200 */
        /* <DEDUP_REMOVED lines=13> */
.L_x_56:
[----:B------:R-:W-:Y:S05]  /*0bd0*/  @P1 EXIT ;  /* 0x000000000000194d */ /* 0x000fea0003800000 */
[----:B--2---:R-:W-:Y:S01]  /*0be0*/  IMAD R13, R13, 0x80, R0 ;  /* 0x000000800d0d7824 */ /* 0x004fe200078e0200 */
[----:B------:R-:W1:Y:S03]  /*0bf0*/  LDCU.64 UR4, c[0x0][0x388] ;  /* 0x00007100ff0477ac */ /* 0x000e660008000a00 */
[----:B------:R-:W-:-:S04]  /*0c00*/  IMAD.WIDE R6, R13, 0x8, R6 ;  /* 0x000000080d067825 */ /* 0x000fc800078e0206 */
[C---:B------:R-:W-:Y:S02]  /*0c10*/  IMAD.WIDE R4, R13.reuse, 0x8, R4 ;  /* 0x000000080d047825 */ /* 0x040fe400078e0204 */
[----:B------:R-:W1:Y:S04]  /*0c20*/  LDG.E.64 R6, desc[UR20][R6.64] ;  /* 0x0000001406067981 */ /* 0x000e68000c1e1b00 */
[----:B------:R-:W1:Y:S01]  /*0c30*/  LDG.E.64 R4, desc[UR20][R4.64] ;  /* 0x0000001404047981 */ /* 0x000e62000c1e1b00 */
[----:B------:R-:W-:Y:S01]  /*0c40*/  IMAD.WIDE R2, R13, 0x8, R2 ;  /* 0x000000080d027825 */ /* 0x000fe200078e0202 */
[----:B-1----:R-:W-:-:S07]  /*0c50*/  DFMA R8, R6, UR4, R4 ;  /* 0x0000000406087c2b */ /* 0x002fce0008000004 */
[----:B------:R-:W-:Y:S01]  /*0c60*/  STG.E.64 desc[UR20][R2.64], R8 ;  /* 0x0000000802007986 */ /* 0x000fe2000c101b14 */
[----:B------:R-:W-:Y:S05]  /*0c70*/  EXIT ;  /* 0x000000000000794d */ /* 0x000fea0003800000 */
.L_x_52:
[----:B------:R-:W0:Y:S02]  /*0c80*/  LDC R8, c[0x0][0x384] ;  /* 0x0000e100ff087b82 */ /* 0x000e240000000800 */
[----:B0-----:R-:W-:-:S13]  /*0c90*/  ISETP.GE.AND P0, PT, R8, 0x1, PT ;  /* 0x000000010800780c */ /* 0x001fda0003f06270 */
[----:B------:R-:W-:Y:S05]  /*0ca0*/  @!P0 EXIT ;  /* 0x000000000000894d */ /* 0x000fea0003800000 */
[----:B------:R-:W0:Y:S01]  /*0cb0*/  LDCU.64 UR4, c[0x0][0x398] ;  /* 0x00007300ff0477ac */ /* 0x000e220008000a00 */
[C---:B------:R-:W-:Y:S01]  /*0cc0*/  SHF.L.U32 R4, R8.reuse, 0x7, RZ ;  /* 0x0000000708047819 */ /* 0x040fe200000006ff */
[----:B------:R-:W1:Y:S01]  /*0cd0*/  S2R R0, SR_TID.X ;  /* 0x0000000000007919 */ /* 0x000e620000002100 */
[----:B------:R-:W-:Y:S01]  /*0ce0*/  LOP3.LUT R14, R8, 0x7, RZ, 0xc0, !PT ;  /* 0x00000007080e7812 */ /* 0x000fe200078ec0ff */
[----:B------:R-:W2:Y:S01]  /*0cf0*/  LDCU.64 UR6, c[0x0][0x3a8] ;  /* 0x00007500ff0677ac */ /* 0x000ea20008000a00 */
[----:B------:R-:W-:Y:S02]  /*0d00*/  IMAD.MOV.U32 R9, RZ, RZ, RZ ;  /* 0x000000ffff097224 */ /* 0x000fe400078e00ff */
[----:B------:R-:W-:-:S04]  /*0d10*/  IMAD R4, R4, UR14, RZ ;  /* 0x0000000e04047c24 */ /* 0x000fc8000f8e02ff */
[----:B------:R-:W-:-:S03]  /*0d20*/  IMAD.WIDE R6, R4, 0x8, RZ ;  /* 0x0000000804067825 */ /* 0x000fc600078e02ff */
[----:B0-----:R-:W-:-:S04]  /*0d30*/  IADD3 R4, P0, PT, R6, UR4, RZ ;  /* 0x0000000406047c10 */ /* 0x001fc8000ff1e0ff */
[----:B------:R-:W-:Y:S02]  /*0d40*/  IADD3.X R5, PT, PT, R7, UR5, RZ, P0, !PT ;  /* 0x0000000507057c10 */ /* 0x000fe400087fe4ff */
[----:B------:R-:W-:Y:S02]  /*0d50*/  ISETP.GE.U32.AND P0, PT, R8, 0x8, PT ;  /* 0x000000080800780c */ /* 0x000fe40003f06070 */
[----:B--2---:R-:W-:-:S04]  /*0d60*/  IADD3 R6, P1, PT, R6, UR6, RZ ;  /* 0x0000000606067c10 */ /* 0x004fc8000ff3e0ff */
[----:B------:R-:W-:-:S07]  /*0d70*/  IADD3.X R7, PT, PT, R7, UR7, RZ, P1, !PT ;  /* 0x0000000707077c10 */ /* 0x000fce0008ffe4ff */
[----:B-1----:R-:W-:Y:S05]  /*0d80*/  @!P0 BRA `(.L_x_57) ;  /* 0x0000000400188947 */ /* 0x002fea0003800000 */
[----:B------:R-:W-:Y:S01]  /*0d90*/  LOP3.LUT R9, R8, 0x7ffffff8, RZ, 0xc0, !PT ;  /* 0x7ffffff808097812 */ /* 0x000fe200078ec0ff */
[----:B------:R-:W0:Y:S01]  /*0da0*/  LDCU.64 UR4, c[0x0][0x388] ;  /* 0x00007100ff0477ac */ /* 0x000e220008000a00 */
[----:B------:R-:W-:-:S07]  /*0db0*/  MOV R8, RZ ;  /* 0x000000ff00087202 */ /* 0x000fce0000000f00 */
.L_x_60:
[----:B------:R-:W-:-:S05]  /*0dc0*/  IMAD R15, R8, 0x80, R0 ;  /* 0x00000080080f7824 */ /* 0x000fca00078e0200 */
[----:B------:R-:W-:-:S13]  /*0dd0*/  ISETP.GE.AND P0, PT, R15, UR8, PT ;  /* 0x000000080f007c0c */ /* 0x000fda000bf06270 */
[C---:B------:R-:W-:Y:S01]  /*0de0*/  @!P0 IMAD.WIDE.U32 R20, R15.reuse, 0x8, R4 ;  /* 0x000000080f148825 */ /* 0x040fe200078e0004 */
[----:B-1----:R-:W1:Y:S03]  /*0df0*/  @!P0 LDC.64 R26, c[0x0][0x388] ;  /* 0x0000e200ff1a8b82 */ /* 0x002e660000000a00 */
[C---:B------:R-:W-:Y:S02]  /*0e00*/  @!P0 IMAD.WIDE.U32 R24, R15.reuse, 0x8, R6 ;  /* 0x000000080f188825 */ /* 0x040fe400078e0006 */
[----:B------:R-:W1:Y:S04]  /*0e10*/  @!P0 LDG.E.64 R20, desc[UR20][R20.64] ;  /* 0x0000001414148981 */ /* 0x000e68000c1e1b00 */
[----:B------:R-:W1:Y:S01]  /*0e20*/  @!P0 LDG.E.64 R24, desc[UR20][R24.64] ;  /* 0x0000001418188981 */ /* 0x000e62000c1e1b00 */
[C---:B------:R-:W-:Y:S01]  /*0e30*/  IADD3 R17, PT, PT, R15.reuse, 0x80, RZ ;  /* 0x000000800f117810 */ /* 0x040fe20007ffe0ff */
[----:B------:R-:W-:-:S03]  /*0e40*/  @!P0 IMAD.WIDE.U32 R28, R15, 0x8, R2 ;  /* 0x000000080f1c8825 */ /* 0x000fc600078e0002 */
[C---:B------:R-:W-:Y:S01]  /*0e50*/  ISETP.GE.AND P1, PT, R17.reuse, UR8, PT ;  /* 0x0000000811007c0c */ /* 0x040fe2000bf26270 */
        /* <DEDUP_REMOVED lines=8> */
[----:B------:R-:W-:Y:S01]  /*0ee0*/  ISETP.GE.AND P0, PT, R16, UR8, PT ;  /* 0x0000000810007c0c */ /* 0x000fe2000bf06270 */
[----:B------:R-:W-:Y:S01]  /*0ef0*/  IMAD.WIDE R16, R17, 0x8, R2 ;  /* 0x0000000811107825 */ /* 0x000fe200078e0202 */
[----:B-1----:R-:W-:-:S11]  /*0f00*/  @!P1 DFMA R24, R18, R20, R22 ;  /* 0x000000141218922b */ /* 0x002fd60000000016 */
[----:B------:R-:W1:Y:S01]  /*0f10*/  @!P0 LDC.64 R20, c[0x0][0x388] ;  /* 0x0000e200ff148b82 */ /* 0x000e620000000a00 */
[----:B------:R3:W-:Y:S04]  /*0f20*/  @!P1 STG.E.64 desc[UR20][R16.64], R24 ;  /* 0x0000001810009986 */ /* 0x0007e8000c101b14 */
[----:B------:R-:W1:Y:S04]  /*0f30*/  @!P0 LDG.E.64 R18, desc[UR20][R10.64+0x400] ;  /* 0x000400140a128981 */ /* 0x000e68000c1e1b00 */
[----:B------:R-:W1:Y:S01]  /*0f40*/  @!P0 LDG.E.64 R22, desc[UR20][R12.64+0x400] ;  /* 0x000400140c168981 */ /* 0x000e62000c1e1b00 */
[----:B--2---:R-:W-:-:S04]  /*0f50*/  IADD3 R26, PT, PT, R15, 0x180, RZ ;  /* 0x000001800f1a7810 */ /* 0x004fc80007ffe0ff */
[----:B------:R-:W-:Y:S01]  /*0f60*/  ISETP.GE.AND P1, PT, R26, UR8, PT ;  /* 0x000000081a007c0c */ /* 0x000fe2000bf26270 */
[----:B-1----:R-:W-:-:S12]  /*0f70*/  @!P0 DFMA R26, R18, R20, R22 ;  /* 0x00000014121a822b */ /* 0x002fd80000000016 */
[----:B------:R-:W1:Y:S01]  /*0f80*/  @!P1 LDC.64 R20, c[0x0][0x388] ;  /* 0x0000e200ff149b82 */ /* 0x000e620000000a00 */
[----:B------:R2:W-:Y:S04]  /*0f90*/  @!P0 STG.E.64 desc[UR20][R16.64+0x400], R26 ;  /* 0x0004001a10008986 */ /* 0x0005e8000c101b14 */
[----:B------:R-:W1:Y:S04]  /*0fa0*/  @!P1 LDG.E.64 R18, desc[UR20][R10.64+0x800] ;  /* 0x000800140a129981 */ /* 0x000e68000c1e1b00 */
[----:B------:R-:W1:Y:S01]  /*0fb0*/  @!P1 LDG.E.64 R22, desc[UR20][R12.64+0x800] ;  /* 0x000800140c169981 */ /* 0x000e62000c1e1b00 */
[----:B---3--:R-:W-:-:S05]  /*0fc0*/  VIADD R24, R15, 0x200 ;  /* 0x000002000f187836 */ /* 0x008fca0000000000 */
[----:B------:R-:W-:Y:S01]  /*0fd0*/  ISETP.GE.AND P0, PT, R24, UR8, PT ;  /* 0x0000000818007c0c */ /* 0x000fe2000bf06270 */
[----:B-1----:R-:W-:-:S12]  /*0fe0*/  @!P1 DFMA R24, R18, R20, R22 ;  /* 0x000000141218922b */ /* 0x002fd80000000016 */
        /* <DEDUP_REMOVED lines=12> */
[----:B------:R-:W-:-:S13]  /*10b0*/  ISETP.GE.AND P0, PT, R24, UR8, PT ;  /* 0x0000000818007c0c */ /* 0x000fda000bf06270 */
[----:B------:R-:W3:Y:S01]  /*10c0*/  @!P0 LDC.64 R24, c[0x0][0x388] ;  /* 0x0000e200ff188b82 */ /* 0x000ee20000000a00 */
[----:B-1----:R-:W-:-:S07]  /*10d0*/  @!P1 DFMA R18, R18, R20, R22 ;  /* 0x000000141212922b */ /* 0x002fce0000000016 */
[----:B------:R2:W-:Y:S04]  /*10e0*/  @!P1 STG.E.64 desc[UR20][R16.64+0x1000], R18 ;  /* 0x0010001210009986 */ /* 0x0005e8000c101b14 */
[----:B------:R-:W3:Y:S04]  /*10f0*/  @!P0 LDG.E.64 R20, desc[UR20][R10.64+0x1400] ;  /* 0x001400140a148981 */ /* 0x000ee8000c1e1b00 */
[----:B------:R-:W3:Y:S01]  /*1100*/  @!P0 LDG.E.64 R22, desc[UR20][R12.64+0x1400] ;  /* 0x001400140c168981 */ /* 0x000ee2000c1e1b00 */
[----:B------:R-:W-:Y:S01]  /*1110*/  IADD3 R15, PT, PT, R15, 0x380, RZ ;  /* 0x000003800f0f7810 */ /* 0x000fe20007ffe0ff */
[----:B------:R-:W-:Y:S01]  /*1120*/  VIADD R8, R8, 0x8 ;  /* 0x0000000808087836 */ /* 0x000fe20000000000 */
[----:B------:R-:W-:Y:S04]  /*1130*/  BSSY.RECONVERGENT B0, `(.L_x_58) ;  /* 0x000000a000007945 */ /* 0x000fe80003800200 */
[----:B------:R-:W-:Y:S01]  /*1140*/  ISETP.NE.AND P1, PT, R8, R9, PT ;  /* 0x000000090800720c */ /* 0x000fe20003f25270 */
[----:B---3--:R-:W-:-:S07]  /*1150*/  @!P0 DFMA R20, R20, R24, R22 ;  /* 0x000000181414822b */ /* 0x008fce0000000016 */
[----:B------:R2:W-:Y:S01]  /*1160*/  @!P0 STG.E.64 desc[UR20][R16.64+0x1400], R20 ;  /* 0x0014001410008986 */ /* 0x0005e2000c101b14 */
[----:B------:R-:W-:-:S13]  /*1170*/  ISETP.GE.AND P0, PT, R15, UR8, PT ;  /* 0x000000080f007c0c */ /* 0x000fda000bf06270 */
[----:B--2---:R-:W-:Y:S05]  /*1180*/  @P0 BRA `(.L_x_59) ;  /* 0x0000000000100947 */ /* 0x004fea0003800000 */
[----:B------:R-:W0:Y:S04]  /*1190*/  LDG.E.64 R10, desc[UR20][R10.64+0x1800] ;  /* 0x001800140a0a7981 */ /* 0x000e28000c1e1b00 */
[----:B------:R-:W0:Y:S02]  /*11a0*/  LDG.E.64 R12, desc[UR20][R12.64+0x1800] ;  /* 0x001800140c0c7981 */ /* 0x000e24000c1e1b00 */
[----:B0-----:R-:W-:-:S07]  /*11b0*/  DFMA R18, R10, UR4, R12 ;  /* 0x000000040a127c2b */ /* 0x001fce000800000c */
[----:B------:R1:W-:Y:S04]  /*11c0*/  STG.E.64 desc[UR20][R16.64+0x1800], R18 ;  /* 0x0018001210007986 */ /* 0x0003e8000c101b14 */
.L_x_59:
[----:B0-----:R-:W-:Y:S05]  /*11d0*/  BSYNC.RECONVERGENT B0 ;  /* 0x0000000000007941 */ /* 0x001fea0003800200 */
.L_x_58:
[----:B------:R-:W-:Y:S05]  /*11e0*/  @P1 BRA `(.L_x_60) ;  /* 0xfffffff800f41947 */ /* 0x000fea000383ffff */
.L_x_57:
[----:B------:R-:W-:-:S13]  /*11f0*/  ISETP.NE.AND P0, PT, R14, RZ, PT ;  /* 0x000000ff0e00720c */ /* 0x000fda0003f05270 */
[----:B------:R-:W-:Y:S05]  /*1200*/  @!P0 EXIT ;  /* 0x000000000000894d */ /* 0x000fea0003800000 */
[----:B------:R-:W0:Y:S01]  /*1210*/  LDC R8, c[0x0][0x384] ;  /* 0x0000e100ff087b82 */ /* 0x000e220000000800 */
[----:B------:R-:W-:Y:S02]  /*1220*/  ISETP.GE.U32.AND P1, PT, R14, 0x4, PT ;  /* 0x000000040e00780c */ /* 0x000fe40003f26070 */
[----:B0-----:R-:W-:-:S04]  /*1230*/  LOP3.LUT R10, R8, 0x3, RZ, 0xc0, !PT ;  /* 0x00000003080a7812 */ /* 0x001fc800078ec0ff */
[----:B------:R-:W-:-:S07]  /*1240*/  ISETP.NE.AND P0, PT, R10, RZ, PT ;  /* 0x000000ff0a00720c */ /* 0x000fce0003f05270 */
[----:B------:R-:W-:Y:S06]  /*1250*/  @!P1 BRA `(.L_x_61) ;  /* 0x0000000000a49947 */ /* 0x000fec0003800000 */
[----:B------:R-:W-:-:S04]  /*1260*/  LEA R11, R9, R0, 0x7 ;  /* 0x00000000090b7211 */ /* 0x000fc800078e38ff */
[----:B------:R-:W-:-:S13]  /*1270*/  ISETP.GE.AND P1, PT, R11, UR8, PT ;  /* 0x000000080b007c0c */ /* 0x000fda000bf26270 */
[C---:B------:R-:W-:Y:S01]  /*1280*/  @!P1 IMAD.WIDE R14, R11.reuse, 0x8, R4 ;  /* 0x000000080b0e9825 */ /* 0x040fe200078e0204 */
[----:B-1----:R-:W0:Y:S03]  /*1290*/  @!P1 LDC.64 R18, c[0x0][0x388] ;  /* 0x0000e200ff129b82 */ /* 0x002e260000000a00 */
[C---:B------:R-:W-:Y:S02]  /*12a0*/  @!P1 IMAD.WIDE R16, R11.reuse, 0x8, R6 ;  /* 0x000000080b109825 */ /* 0x040fe400078e0206 */
[----:B------:R-:W0:Y:S04]  /*12b0*/  @!P1 LDG.E.64 R14, desc[UR20][R14.64] ;  /* 0x000000140e0e9981 */ /* 0x000e28000c1e1b00 */
[----:B------:R-:W0:Y:S01]  /*12c0*/  @!P1 LDG.E.64 R16, desc[UR20][R16.64] ;  /* 0x0000001410109981 */ /* 0x000e22000c1e1b00 */
[----:B------:R-:W-:-:S02]  /*12d0*/  VIADD R13, R11, 0x80 ;  /* 0x000000800b0d7836 */ /* 0x000fc40000000000 */
[----:B------:R-:W-:-:S03]  /*12e0*/  @!P1 IMAD.WIDE R20, R11, 0x8, R2 ;  /* 0x000000080b149825 */ /* 0x000fc600078e0202 */
[----:B------:R-:W-:-:S13]  /*12f0*/  ISETP.GE.AND P2, PT, R13, UR8, PT ;  /* 0x000000080d007c0c */ /* 0x000fda000bf46270 */
[----:B------:R-:W-:-:S04]  /*1300*/  @!P2 IMAD.WIDE R22, R13, 0x8, R4 ;  /* 0x000000080d16a825 */ /* 0x000fc800078e0204 */
[----:B------:R-:W-:Y:S01]  /*1310*/  @!P2 IMAD.WIDE R24, R13, 0x8, R6 ;  /* 0x000000080d18a825 */ /* 0x000fe200078e0206 */
[----:B0-----:R-:W-:Y:S01]  /*1320*/  @!P1 DFMA R18, R14, R18, R16 ;  /* 0x000000120e12922b */ /* 0x001fe20000000010 */
[----:B------:R-:W0:Y:S06]  /*1330*/  @!P2 LDC.64 R16, c[0x0][0x388] ;  /* 0x0000e200ff10ab82 */ /* 0x000e2c0000000a00 */
[----:B------:R1:W-:Y:S04]  /*1340*/  @!P1 STG.E.64 desc[UR20][R20.64], R18 ;  /* 0x0000001214009986 */ /* 0x0003e8000c101b14 */
[----:B------:R-:W0:Y:S04]  /*1350*/  @!P2 LDG.E.64 R22, desc[UR20][R22.64] ;  /* 0x000000141616a981 */ /* 0x000e28000c1e1b00 */
[----:B------:R-:W0:Y:S01]  /*1360*/  @!P2 LDG.E.64 R24, desc[UR20][R24.64] ;  /* 0x000000141818a981 */ /* 0x000e22000c1e1b00 */
[----:B------:R-:W-:Y:S01]  /*1370*/  IADD3 R15, PT, PT, R11, 0x100, RZ ;  /* 0x000001000b0f7810 */ /* 0x000fe20007ffe0ff */
[----:B------:R-:W-:-:S03]  /*1380*/  @!P2 IMAD.WIDE R12, R13, 0x8, R2 ;  /* 0x000000080d0ca825 */ /* 0x000fc600078e0202 */
[----:B------:R-:W-:-:S13]  /*1390*/  ISETP.GE.AND P1, PT, R15, UR8, PT ;  /* 0x000000080f007c0c */ /* 0x000fda000bf26270 */
[C---:B------:R-:W-:Y:S01]  /*13a0*/  @!P1 IMAD.WIDE R26, R15.reuse, 0x8, R4 ;  /* 0x000000080f1a9825 */ /* 0x040fe200078e0204 */
[----:B-1----:R-:W1:Y:S03]  /*13b0*/  @!P1 LDC.64 R18, c[0x0][0x388] ;  /* 0x0000e200ff129b82 */ /* 0x002e660000000a00 */
[----:B------:R-:W-:Y:S01]  /*13c0*/  @!P1 IMAD.WIDE R28, R15, 0x8, R6 ;  /* 0x000000080f1c9825 */ /* 0x000fe200078e0206 */
[----:B0-----:R-:W-:-:S07]  /*13d0*/  @!P2 DFMA R16, R22, R16, R24 ;  /* 0x000000101610a22b */ /* 0x001fce0000000018 */
[----:B------:R0:W-:Y:S04]  /*13e0*/  @!P2 STG.E.64 desc[UR20][R12.64], R16 ;  /* 0x000000100c00a986 */ /* 0x0001e8000c101b14 */
[----:B------:R-:W1:Y:S04]  /*13f0*/  @!P1 LDG.E.64 R26, desc[UR20][R26.64] ;  /* 0x000000141a1a9981 */ /* 0x000e68000c1e1b00 */
[----:B------:R-:W1:Y:S01]  /*1400*/  @!P1 LDG.E.64 R28, desc[UR20][R28.64] ;  /* 0x000000141c1c9981 */ /* 0x000e62000c1e1b00 */
[----:B------:R-:W-:Y:S02]  /*1410*/  VIADD R11, R11, 0x180 ;  /* 0x000001800b0b7836 */ /* 0x000fe40000000000 */
[----:B------:R-:W-:-:S03]  /*1420*/  @!P1 IMAD.WIDE R14, R15, 0x8, R2 ;  /* 0x000000080f0e9825 */ /* 0x000fc600078e0202 */
[----:B------:R-:W-:-:S13]  /*1430*/  ISETP.GE.AND P2, PT, R11, UR8, PT ;  /* 0x000000080b007c0c */ /* 0x000fda000bf46270 */
[C---:B------:R-:W-:Y:S01]  /*1440*/  @!P2 IMAD.WIDE R20, R11.reuse, 0x8, R4 ;  /* 0x000000080b14a825 */ /* 0x040fe200078e0204 */
[----:B0-----:R-:W0:Y:S03]  /*1450*/  @!P2 LDC.64 R12, c[0x0][0x388] ;  /* 0x0000e200ff0cab82 */ /* 0x001e260000000a00 */
[----:B------:R-:W-:Y:S01]  /*1460*/  @!P2 IMAD.WIDE R22, R11, 0x8, R6 ;  /* 0x000000080b16a825 */ /* 0x000fe200078e0206 */
[----:B-1----:R-:W-:-:S07]  /*1470*/  @!P1 DFMA R18, R26, R18, R28 ;  /* 0x000000121a12922b */ /* 0x002fce000000001c */
[----:B------:R2:W-:Y:S04]  /*1480*/  @!P1 STG.E.64 desc[UR20][R14.64], R18 ;  /* 0x000000120e009986 */ /* 0x0005e8000c101b14 */
[----:B------:R-:W0:Y:S04]  /*1490*/  @!P2 LDG.E.64 R20, desc[UR20][R20.64] ;  /* 0x000000141414a981 */ /* 0x000e28000c1e1b00 */
[----:B------:R-:W0:Y:S01]  /*14a0*/  @!P2 LDG.E.64 R22, desc[UR20][R22.64] ;  /* 0x000000141616a981 */ /* 0x000e22000c1e1b00 */
[----:B------:R-:W-:Y:S01]  /*14b0*/  @!P2 IMAD.WIDE R16, R11, 0x8, R2 ;  /* 0x000000080b10a825 */ /* 0x000fe200078e0202 */
[----:B------:R-:W-:Y:S01]  /*14c0*/  IADD3 R9, PT, PT, R9, 0x4, RZ ;  /* 0x0000000409097810 */ /* 0x000fe20007ffe0ff */
[----:B0-----:R-:W-:-:S07]  /*14d0*/  @!P2 DFMA R12, R20, R12, R22 ;  /* 0x0000000c140ca22b */ /* 0x001fce0000000016 */
[----:B------:R2:W-:Y:S04]  /*14e0*/  @!P2 STG.E.64 desc[UR20][R16.64], R12 ;  /* 0x0000000c1000a986 */ /* 0x0005e8000c101b14 */
.L_x_61:
[----:B------:R-:W-:Y:S05]  /*14f0*/  @!P0 EXIT ;  /* 0x000000000000894d */ /* 0x000fea0003800000 */
[----:B------:R-:W-:Y:S02]  /*1500*/  ISETP.NE.AND P0, PT, R10, 0x1, PT ;  /* 0x000000010a00780c */ /* 0x000fe40003f05270 */
[----:B------:R-:W-:-:S04]  /*1510*/  LOP3.LUT R8, R8, 0x1, RZ, 0xc0, !PT ;  /* 0x0000000108087812 */ /* 0x000fc800078ec0ff */
[----:B------:R-:W-:-:S07]  /*1520*/  ISETP.NE.U32.AND P2, PT, R8, 0x1, PT ;  /* 0x000000010800780c */ /* 0x000fce0003f45070 */
[----:B------:R-:W-:Y:S06]  /*1530*/  @!P0 BRA `(.L_x_62) ;  /* 0x0000000000548947 */ /* 0x000fec0003800000 */
[----:B-12---:R-:W-:-:S05]  /*1540*/  IMAD R19, R9, 0x80, R0 ;  /* 0x0000008009137824 */ /* 0x006fca00078e0200 */
[----:B------:R-:W-:-:S13]  /*1550*/  ISETP.GE.AND P0, PT, R19, UR8, PT ;  /* 0x0000000813007c0c */ /* 0x000fda000bf06270 */
[C---:B------:R-:W-:Y:S01]  /*1560*/  @!P0 IMAD.WIDE R12, R19.reuse, 0x8, R4 ;  /* 0x00000008130c8825 */ /* 0x040fe200078e0204 */
[----:B------:R-:W0:Y:S03]  /*1570*/  @!P0 LDC.64 R16, c[0x0][0x388] ;  /* 0x0000e200ff108b82 */ /* 0x000e260000000a00 */
[C---:B------:R-:W-:Y:S02]  /*1580*/  @!P0 IMAD.WIDE R14, R19.reuse, 0x8, R6 ;  /* 0x00000008130e8825 */ /* 0x040fe400078e0206 */
[----:B------:R-:W0:Y:S04]  /*1590*/  @!P0 LDG.E.64 R12, desc[UR20][R12.64] ;  /* 0x000000140c0c8981 */ /* 0x000e28000c1e1b00 */
[----:B------:R-:W0:Y:S01]  /*15a0*/  @!P0 LDG.E.64 R14, desc[UR20][R14.64] ;  /* 0x000000140e0e8981 */ /* 0x000e22000c1e1b00 */
[C---:B------:R-:W-:Y:S01]  /*15b0*/  IADD3 R11, PT, PT, R19.reuse, 0x80, RZ ;  /* 0x00000080130b7810 */ /* 0x040fe20007ffe0ff */
[----:B------:R-:W-:-:S03]  /*15c0*/  @!P0 IMAD.WIDE R18, R19, 0x8, R2 ;  /* 0x0000000813128825 */ /* 0x000fc600078e0202 */
[----:B------:R-:W-:-:S13]  /*15d0*/  ISETP.GE.AND P1, PT, R11, UR8, PT ;  /* 0x000000080b007c0c */ /* 0x000fda000bf26270 */
        /* <DEDUP_REMOVED lines=11> */
.L_x_62:
[----:B------:R-:W-:Y:S05]  /*1690*/  @P2 EXIT ;  /* 0x000000000000294d */ /* 0x000fea0003800000 */
[----:B---3--:R-:W-:-:S04]  /*16a0*/  LEA R11, R9, R0, 0x7 ;  /* 0x00000000090b7211 */ /* 0x008fc800078e38ff */
[----:B------:R-:W-:-:S13]  /*16b0*/  ISETP.GE.AND P0, PT, R11, UR8, PT ;  /* 0x000000080b007c0c */ /* 0x000fda000bf06270 */
        /* <DEDUP_REMOVED lines=10> */
.L_x_63:
        /* <DEDUP_REMOVED lines=10> */
.L_x_70:


//--------------------- .text._ZN3cub18CUB_300001_SM_10006detail8for_each13static_kernelINS2_12policy_hub_t12policy_500_tEmN6thrust24THRUST_300001_SM_1000_NS8cuda_cub20__uninitialized_fill7functorINS7_10device_ptrIdEEdEEEEvT0_T1_ --------------------------
	.section	.text._ZN3cub18CUB_300001_SM_10006detail8for_each13static_kernelINS2_12policy_hub_t12policy_500_tEmN6thrust24THRUST_300001_SM_1000_NS8cuda_cub20__uninitialized_fill7functorINS7_10device_ptrIdEEdEEEEvT0_T1_,"ax",@progbits
	.align	128
        .global         _ZN3cub18CUB_300001_SM_10006detail8for_each13static_kernelINS2_12policy_hub_t12policy_500_tEmN6thrust24THRUST_300001_SM_1000_NS8cuda_cub20__uninitialized_fill7functorINS7_10device_ptrIdEEdEEEEvT0_T1_
        .type           _ZN3cub18CUB_300001_SM_10006detail8for_each13static_kernelINS2_12policy_hub_t12policy_500_tEmN6thrust24THRUST_300001_SM_1000_NS8cuda_cub20__uninitialized_fill7functorINS7_10device_ptrIdEEdEEEEvT0_T1_,@function
        .size           _ZN3cub18CUB_300001_SM_10006detail8for_each13static_kernelINS2_12policy_hub_t12policy_500_tEmN6thrust24THRUST_300001_SM_1000_NS8cuda_cub20__uninitialized_fill7functorINS7_10device_ptrIdEEdEEEEvT0_T1_,(.L_x_71 - _ZN3cub18CUB_300001_SM_10006detail8for_each13static_kernelINS2_12policy_hub_t12policy_500_tEmN6thrust24THRUST_300001_SM_1000_NS8cuda_cub20__uninitialized_fill7functorINS7_10device_ptrIdEEdEEEEvT0_T1_)
        .other          _ZN3cub18CUB_300001_SM_10006detail8for_each13static_kernelINS2_12policy_hub_t12policy_500_tEmN6thrust24THRUST_300001_SM_1000_NS8cuda_cub20__uninitialized_fill7functorINS7_10device_ptrIdEEdEEEEvT0_T1_,@"STO_CUDA_ENTRY STV_DEFAULT"
_ZN3cub18CUB_300001_SM_10006detail8for_each13static_kernelINS2_12policy_hub_t12policy_500_tEmN6thrust24THRUST_300001_SM_1000_NS8cuda_cub20__uninitialized_fill7functorINS7_10device_ptrIdEEdEEEEvT0_T1_:
.text._ZN3cub18CUB_300001_SM_10006detail8for_each13static_kernelINS2_12policy_hub_t12policy_500_tEmN6thrust24THRUST_300001_SM_1000_NS8cuda_cub20__uninitialized_fill7functorINS7_10device_ptrIdEEdEEEEvT0_T1_:
[----:B------:R-:W-:Y:S08]  /*0000*/  LDC R1, c[0x0][0x37c] ;  /* 0x0000df00ff017b82 */ /* 0x000ff00000000800 */
[----:B------:R-:W0:Y:S01]  /*0010*/  S2UR UR4, SR_CTAID.X ;  /* 0x00000000000479c3 */ /* 0x000e220000002500 */
[----:B------:R-:W1:Y:S01]  /*0020*/  LDCU.64 UR6, c[0x0][0x380] ;  /* 0x00007000ff0677ac */ /* 0x000e620008000a00 */
[----:B------:R-:W2:Y:S01]  /*0030*/  LDCU.64 UR8, c[0x0][0x358] ;  /* 0x00006b00ff0877ac */ /* 0x000ea20008000a00 */
[----:B0-----:R-:W-:-:S04]  /*0040*/  UIMAD.WIDE.U32 UR4, UR4, 0x200, URZ ;  /* 0x00000200040478a5 */ /* 0x001fc8000f8e00ff */
[----:B-1----:R-:W-:-:S04]  /*0050*/  UIADD3 UR6, UP0, UPT, -UR4, UR6, URZ ;  /* 0x0000000604067290 */ /* 0x002fc8000ff1e1ff */
[----:B------:R-:W-:Y:S02]  /*0060*/  UIADD3.X UR7, UPT, UPT, ~UR5, UR7, URZ, UP0, !UPT ;  /* 0x0000000705077290 */ /* 0x000fe400087fe5ff */
[----:B------:R-:W-:-:S04]  /*0070*/  UISETP.GE.U32.AND UP0, UPT, UR6, 0x200, UPT ;  /* 0x000002000600788c */ /* 0x000fc8000bf06070 */
[----:B------:R-:W-:-:S09]  /*0080*/  UISETP.GE.U32.AND.EX UP0, UPT, UR7, URZ, UPT, UP0 ;  /* 0x000000ff0700728c */ /* 0x000fd2000bf06100 */
[----:B--2---:R-:W-:Y:S05]  /*0090*/  BRA.U !UP0, `(.L_x_64) ;  /* 0x0000000108287547 */ /* 0x004fea000b800000 */
[----:B------:R-:W0:Y:S01]  /*00a0*/  S2R R0, SR_TID.X ;  /* 0x0000000000007919 */ /* 0x000e220000002100 */
[----:B------:R-:W1:Y:S01]  /*00b0*/  LDCU.64 UR6, c[0x0][0x388] ;  /* 0x00007100ff0677ac */ /* 0x000e620008000a00 */
[----:B------:R-:W2:Y:S01]  /*00c0*/  LDC.64 R4, c[0x0][0x390] ;  /* 0x0000e400ff047b82 */ /* 0x000ea20000000a00 */
[----:B0-----:R-:W-:-:S05]  /*00d0*/  IADD3 R0, P0, PT, R0, UR4, RZ ;  /* 0x0000000400007c10 */ /* 0x001fca000ff1e0ff */
[----:B------:R-:W-:Y:S01]  /*00e0*/  IMAD.X R3, RZ, RZ, UR5, P0 ;  /* 0x00000005ff037e24 */ /* 0x000fe200080e06ff */
[----:B-1----:R-:W-:-:S04]  /*00f0*/  LEA R2, P0, R0, UR6, 0x3 ;  /* 0x0000000600027c11 */ /* 0x002fc8000f8018ff */
[----:B------:R-:W-:-:S05]  /*0100*/  LEA.HI.X R3, R0, UR7, R3, 0x3, P0 ;  /* 0x0000000700037c11 */ /* 0x000fca00080f1c03 */
[----:B--2---:R-:W-:Y:S04]  /*0110*/  STG.E.64 desc[UR8][R2.64], R4 ;  /* 0x0000000402007986 */ /* 0x004fe8000c101b08 */
[----:B------:R-:W-:Y:S01]  /*0120*/  STG.E.64 desc[UR8][R2.64+0x800], R4 ;  /* 0x0008000402007986 */ /* 0x000fe2000c101b08 */
[----:B------:R-:W-:Y:S05]  /*0130*/  EXIT ;  /* 0x000000000000794d */ /* 0x000fea0003800000 */
.L_x_64:
[----:B------:R-:W0:Y:S01]  /*0140*/  S2R R0, SR_TID.X ;  /* 0x0000000000007919 */ /* 0x000e220000002100 */
[----:B------:R-:W-:Y:S01]  /*0150*/  IMAD.U32 R2, RZ, RZ, UR7 ;  /* 0x00000007ff027e24 */ /* 0x000fe2000f8e00ff */
[----:B------:R-:W1:Y:S01]  /*0160*/  LDCU.64 UR10, c[0x0][0x388] ;  /* 0x00007100ff0a77ac */ /* 0x000e620008000a00 */
[----:B------:R-:W-:Y:S01]  /*0170*/  IMAD.U32 R6, RZ, RZ, UR7 ;  /* 0x00000007ff067e24 */ /* 0x000fe2000f8e00ff */
[----:B0-----:R-:W-:-:S04]  /*0180*/  ISETP.LT.U32.AND P0, PT, R0, UR6, PT ;  /* 0x0000000600007c0c */ /* 0x001fc8000bf01070 */
[----:B------:R-:W-:Y:S01]  /*0190*/  ISETP.GT.U32.AND.EX P0, PT, R2, RZ, PT, P0 ;  /* 0x000000ff0200720c */ /* 0x000fe20003f04100 */
[C---:B------:R-:W-:Y:S01]  /*01a0*/  VIADD R2, R0.reuse, 0x100 ;  /* 0x0000010000027836 */ /* 0x040fe20000000000 */
[----:B------:R-:W-:-:S04]  /*01b0*/  IADD3 R0, P2, PT, R0, UR4, RZ ;  /* 0x0000000400007c10 */ /* 0x000fc8000ff5e0ff */
[----:B------:R-:W-:Y:S01]  /*01c0*/  ISETP.LT.U32.AND P1, PT, R2, UR6, PT ;  /* 0x0000000602007c0c */ /* 0x000fe2000bf21070 */
[----:B------:R-:W-:Y:S01]  /*01d0*/  IMAD.X R3, RZ, RZ, UR5, P2 ;  /* 0x00000005ff037e24 */ /* 0x000fe200090e06ff */
[----:B-1----:R-:W-:Y:S02]  /*01e0*/  LEA R2, P2, R0, UR10, 0x3 ;  /* 0x0000000a00027c11 */ /* 0x002fe4000f8418ff */
[----:B------:R-:W-:Y:S02]  /*01f0*/  ISETP.GT.U32.AND.EX P1, PT, R6, RZ, PT, P1 ;  /* 0x000000ff0600720c */ /* 0x000fe40003f24110 */
[----:B------:R-:W-:Y:S01]  /*0200*/  LEA.HI.X R3, R0, UR11, R3, 0x3, P2 ;  /* 0x0000000b00037c11 */ /* 0x000fe200090f1c03 */
[----:B------:R-:W0:Y:S04]  /*0210*/  @P0 LDC.64 R4, c[0x0][0x390] ;  /* 0x0000e400ff040b82 */ /* 0x000e280000000a00 */
[----:B0-----:R0:W-:Y:S06]  /*0220*/  @P0 STG.E.64 desc[UR8][R2.64], R4 ;  /* 0x0000000402000986 */ /* 0x0011ec000c101b08 */
[----:B------:R-:W-:Y:S05]  /*0230*/  @!P1 EXIT ;  /* 0x000000000000994d */ /* 0x000fea0003800000 */
[----:B0-----:R-:W0:Y:S02]  /*0240*/  LDC.64 R4, c[0x0][0x390] ;  /* 0x0000e400ff047b82 */ /* 0x001e240000000a00 */
[----:B0-----:R-:W-:Y:S01]  /*0250*/  STG.E.64 desc[UR8][R2.64+0x800], R4 ;  /* 0x0008000402007986 */ /* 0x001fe2000c101b08 */
[----:B------:R-:W-:Y:S05]  /*0260*/  EXIT ;  /* 0x000000000000794d */ /* 0x000fea0003800000 */
.L_x_65:
        /* <DEDUP_REMOVED lines=9> */
.L_x_71:


//--------------------- .text._ZN3cub18CUB_300001_SM_10006detail11EmptyKernelIvEEvv --------------------------
	.section	.text._ZN3cub18CUB_300001_SM_10006detail11EmptyKernelIvEEvv,"ax",@progbits
	.align	128
        .global         _ZN3cub18CUB_300001_SM_10006detail11EmptyKernelIvEEvv
        .type           _ZN3cub18CUB_300001_SM_10006detail11EmptyKernelIvEEvv,@function
        .size           _ZN3cub18CUB_300001_SM_10006detail11EmptyKernelIvEEvv,(.L_x_72 - _ZN3cub18CUB_300001_SM_10006detail11EmptyKernelIvEEvv)
        .other          _ZN3cub18CUB_300001_SM_10006detail11EmptyKernelIvEEvv,@"STO_CUDA_ENTRY STV_DEFAULT"
_ZN3cub18CUB_300001_SM_10006detail11EmptyKernelIvEEvv:
.text._ZN3cub18CUB_300001_SM_10006detail11EmptyKernelIvEEvv:
[----:B------:R-:W-:Y:S01]  /*0000*/  LDC R1, c[0x0][0x37c] ;  /* 0x0000df00ff017b82 */ /* 0x000fe20000000800 */
[----:B------:R-:W-:Y:S05]  /*0010*/  EXIT ;  /* 0x000000000000794d */ /* 0x000fea0003800000 */
.L_x_66:
        /* <DEDUP_REMOVED lines=14> */
.L_x_72:


//--------------------- .nv.shared.reserved.0     --------------------------
	.section	.nv.shared.reserved.0,"aw",@nobits
	.weak		__nv_reservedSMEM_offset_0_alias
	.size		__nv_reservedSMEM_offset_0_alias, 0, 64
	.other		__nv_reservedSMEM_offset_0_alias,@"STO_CUDA_RESERVED_SHARED STV_DEFAULT"
__nv_reservedSMEM_offset_0_alias:
	.zero		0
	.zero		64


//--------------------- .nv.global                --------------------------
	.section	.nv.global,"aw",@nobits
.nv.global:
	.type		_ZN34_INTERNAL_1a2623e4_4_k_cu_c7ac91fc6thrust24THRUST_300001_SM_1000_NS12placeholders2_8E,@object
	.size		_ZN34_INTERNAL_1a2623e4_4_k_cu_c7ac91fc6thrust24THRUST_300001_SM_1000_NS12placeholders2_8E,(_ZN34_INTERNAL_1a2623e4_4_k_cu_c7ac91fc4cuda3std3__436_GLOBAL__N__1a2623e4_4_k_cu_c7ac91fc6ignoreE - _ZN34_INTERNAL_1a2623e4_4_k_cu_c7ac91fc6thrust24THRUST_300001_SM_1000_NS12placeholders2_8E)
_ZN34_INTERNAL_1a2623e4_4_k_cu_c7ac91fc6thrust24THRUST_300001_SM_1000_NS12placeholders2_8E:
	.zero		1
	.type		_ZN34_INTERNAL_1a2623e4_4_k_cu_c7ac91fc4cuda3std3__436_GLOBAL__N__1a2623e4_4_k_cu_c7ac91fc6ignoreE,@object
	.size		_ZN34_INTERNAL_1a2623e4_4_k_cu_c7ac91fc4cuda3std3__436_GLOBAL__N__1a2623e4_4_k_cu_c7ac91fc6ignoreE,(_ZN34_INTERNAL_1a2623e4_4_k_cu_c7ac91fc4cuda3std6ranges3__45__cpo4dataE - _ZN34_INTERNAL_1a2623e4_4_k_cu_c7ac91fc4cuda3std3__436_GLOBAL__N__1a2623e4_4_k_cu_c7ac91fc6ignoreE)
_ZN34_INTERNAL_1a2623e4_4_k_cu_c7ac91fc4cuda3std3__436_GLOBAL__N__1a2623e4_4_k_cu_c7ac91fc6ignoreE:
	.zero		1
	.type		_ZN34_INTERNAL_1a2623e4_4_k_cu_c7ac91fc4cuda3std6ranges3__45__cpo4dataE,@object
	.size		_ZN34_INTERNAL_1a2623e4_4_k_cu_c7ac91fc4cuda3std6ranges3__45__cpo4dataE,(_ZN34_INTERNAL_1a2623e4_4_k_cu_c7ac91fc6thrust24THRUST_300001_SM_1000_NS6system3cpp3parE - _ZN34_INTERNAL_1a2623e4_4_k_cu_c7ac91fc4cuda3std6ranges3__45__cpo4dataE)
_ZN34_INTERNAL_1a2623e4_4_k_cu_c7ac91fc4cuda3std6ranges3__45__cpo4dataE:
	.zero		1
	.type		_ZN34_INTERNAL_1a2623e4_4_k_cu_c7ac91fc6thrust24THRUST_300001_SM_1000_NS6system3cpp3parE,@object
	.size		_ZN34_INTERNAL_1a2623e4_4_k_cu_c7ac91fc6thrust24THRUST_300001_SM_1000_NS6system3cpp3parE,(_ZN34_INTERNAL_1a2623e4_4_k_cu_c7ac91fc4cuda3std3__45__cpo5beginE - _ZN34_INTERNAL_1a2623e4_4_k_cu_c7ac91fc6thrust24THRUST_300001_SM_1000_NS6system3cpp3parE)
_ZN34_INTERNAL_1a2623e4_4_k_cu_c7ac91fc6thrust24THRUST_300001_SM_1000_NS6system3cpp3parE:
	.zero		1
	.type		_ZN34_INTERNAL_1a2623e4_4_k_cu_c7ac91fc4cuda3std3__45__cpo5beginE,@object
	.size		_ZN34_INTERNAL_1a2623e4_4_k_cu_c7ac91fc4cuda3std3__45__cpo5beginE,(_ZN34_INTERNAL_1a2623e4_4_k_cu_c7ac91fc4cuda3std6ranges3__45__cpo5beginE - _ZN34_INTERNAL_1a2623e4_4_k_cu_c7ac91fc4cuda3std3__45__cpo5beginE)
_ZN34_INTERNAL_1a2623e4_4_k_cu_c7ac91fc4cuda3std3__45__cpo5beginE:
	.zero		1
	.type		_ZN34_INTERNAL_1a2623e4_4_k_cu_c7ac91fc4cuda3std6ranges3__45__cpo5beginE,@object
	.size		_ZN34_INTERNAL_1a2623e4_4_k_cu_c7ac91fc4cuda3std6ranges3__45__cpo5beginE,(_ZN34_INTERNAL_1a2623e4_4_k_cu_c7ac91fc6thrust24THRUST_300001_SM_1000_NS6deviceE - _ZN34_INTERNAL_1a2623e4_4_k_cu_c7ac91fc4cuda3std6ranges3__45__cpo5beginE)
_ZN34_INTERNAL_1a2623e4_4_k_cu_c7ac91fc4cuda3std6ranges3__45__cpo5beginE:
	.zero		1
	.type		_ZN34_INTERNAL_1a2623e4_4_k_cu_c7ac91fc6thrust24THRUST_300001_SM_1000_NS6deviceE,@object
	.size		_ZN34_INTERNAL_1a2623e4_4_k_cu_c7ac91fc6thrust24THRUST_300001_SM_1000_NS6deviceE,(_ZN34_INTERNAL_1a2623e4_4_k_cu_c7ac91fc4cuda3std3__47nulloptE - _ZN34_INTERNAL_1a2623e4_4_k_cu_c7ac91fc6thrust24THRUST_300001_SM_1000_NS6deviceE)
_ZN34_INTERNAL_1a2623e4_4_k_cu_c7ac91fc6thrust24THRUST_300001_SM_1000_NS6deviceE:
	.zero		1
	.type		_ZN34_INTERNAL_1a2623e4_4_k_cu_c7ac91fc4cuda3std3__47nulloptE,@object
	.size		_ZN34_INTERNAL_1a2623e4_4_k_cu_c7ac91fc4cuda3std3__47nulloptE,(_ZN34_INTERNAL_1a2623e4_4_k_cu_c7ac91fc4cuda3std6ranges3__45__cpo8distanceE - _ZN34_INTERNAL_1a2623e4_4_k_cu_c7ac91fc4cuda3std3__47nulloptE)
_ZN34_INTERNAL_1a2623e4_4_k_cu_c7ac91fc4cuda3std3__47nulloptE:
	.zero		1
	.type		_ZN34_INTERNAL_1a2623e4_4_k_cu_c7ac91fc4cuda3std6ranges3__45__cpo8distanceE,@object
	.size		_ZN34_INTERNAL_1a2623e4_4_k_cu_c7ac91fc4cuda3std6ranges3__45__cpo8distanceE,(_ZN34_INTERNAL_1a2623e4_4_k_cu_c7ac91fc6thrust24THRUST_300001_SM_1000_NS12placeholders2_4E - _ZN34_INTERNAL_1a2623e4_4_k_cu_c7ac91fc4cuda3std6ranges3__45__cpo8distanceE)
_ZN34_INTERNAL_1a2623e4_4_k_cu_c7ac91fc4cuda3std6ranges3__45__cpo8distanceE:
	.zero		1
	.type		_ZN34_INTERNAL_1a2623e4_4_k_cu_c7ac91fc6thrust24THRUST_300001_SM_1000_NS12placeholders2_4E,@object
	.size		_ZN34_INTERNAL_1a2623e4_4_k_cu_c7ac91fc6thrust24THRUST_300001_SM_1000_NS12placeholders2_4E,(_ZN34_INTERNAL_1a2623e4_4_k_cu_c7ac91fc4cuda3std3__45__cpo6rbeginE - _ZN34_INTERNAL_1a2623e4_4_k_cu_c7ac91fc6thrust24THRUST_300001_SM_1000_NS12placeholders2_4E)
_ZN34_INTERNAL_1a2623e4_4_k_cu_c7ac91fc6thrust24THRUST_300001_SM_1000_NS12placeholders2_4E:
	.zero		1
	.type		_ZN34_INTERNAL_1a2623e4_4_k_cu_c7ac91fc4cuda3std3__45__cpo6rbeginE,@object
	.size		_ZN34_INTERNAL_1a2623e4_4_k_cu_c7ac91fc4cuda3std3__45__cpo6rbeginE,(_ZN34_INTERNAL_1a2623e4_4_k_cu_c7ac91fc4cuda3std6ranges3__45__cpo7advanceE - _ZN34_INTERNAL_1a2623e4_4_k_cu_c7ac91fc4cuda3std3__45__cpo6rbeginE)
_ZN34_INTERNAL_1a2623e4_4_k_cu_c7ac91fc4cuda3std3__45__cpo6rbeginE:
	.zero		1
	.type		_ZN34_INTERNAL_1a2623e4_4_k_cu_c7ac91fc4cuda3std6ranges3__45__cpo7advanceE,@object
	.size		_ZN34_INTERNAL_1a2623e4_4_k_cu_c7ac91fc4cuda3std6ranges3__45__cpo7advanceE,(_ZN34_INTERNAL_1a2623e4_4_k_cu_c7ac91fc6thrust24THRUST_300001_SM_1000_NS12placeholders3_10E - _ZN34_INTERNAL_1a2623e4_4_k_cu_c7ac91fc4cuda3std6ranges3__45__cpo7advanceE)
_ZN34_INTERNAL_1a2623e4_4_k_cu_c7ac91fc4cuda3std6ranges3__45__cpo7advanceE:
	.zero		1
	.type		_ZN34_INTERNAL_1a2623e4_4_k_cu_c7ac91fc6thrust24THRUST_300001_SM_1000_NS12placeholders3_10E,@object
	.size		_ZN34_INTERNAL_1a2623e4_4_k_cu_c7ac91fc6thrust24THRUST_300001_SM_1000_NS12placeholders3_10E,(_ZN34_INTERNAL_1a2623e4_4_k_cu_c7ac91fc4cuda3std3__48in_placeE - _ZN34_INTERNAL_1a2623e4_4_k_cu_c7ac91fc6thrust24THRUST_300001_SM_1000_NS12placeholders3_10E)
_ZN34_INTERNAL_1a2623e4_4_k_cu_c7ac91fc6thrust24THRUST_300001_SM_1000_NS12placeholders3_10E:
	.zero		1
	.type		_ZN34_INTERNAL_1a2623e4_4_k_cu_c7ac91fc4cuda3std3__48in_placeE,@object
	.size		_ZN34_INTERNAL_1a2623e4_4_k_cu_c7ac91fc4cuda3std3__48in_placeE,(_ZN34_INTERNAL_1a2623e4_4_k_cu_c7ac91fc4cuda3std6ranges3__45__cpo4sizeE - _ZN34_INTERNAL_1a2623e4_4_k_cu_c7ac91fc4cuda3std3__48in_placeE)
_ZN34_INTERNAL_1a2623e4_4_k_cu_c7ac91fc4cuda3std3__48in_placeE:
	.zero		1
	.type		_ZN34_INTERNAL_1a2623e4_4_k_cu_c7ac91fc4cuda3std6ranges3__45__cpo4sizeE,@object
	.size		_ZN34_INTERNAL_1a2623e4_4_k_cu_c7ac91fc4cuda3std6ranges3__45__cpo4sizeE,(_ZN34_INTERNAL_1a2623e4_4_k_cu_c7ac91fc6thrust24THRUST_300001_SM_1000_NS12placeholders2_2E - _ZN34_INTERNAL_1a2623e4_4_k_cu_c7ac91fc4cuda3std6ranges3__45__cpo4sizeE)
_ZN34_INTERNAL_1a2623e4_4_k_cu_c7ac91fc4cuda3std6ranges3__45__cpo4sizeE:
	.zero		1
	.type		_ZN34_INTERNAL_1a2623e4_4_k_cu_c7ac91fc6thrust24THRUST_300001_SM_1000_NS12placeholders2_2E,@object
	.size		_ZN34_INTERNAL_1a2623e4_4_k_cu_c7ac91fc6thrust24THRUST_300001_SM_1000_NS12placeholders2_2E,(_ZN34_INTERNAL_1a2623e4_4_k_cu_c7ac91fc4cuda3std3__45__cpo6cbeginE - _ZN34_INTERNAL_1a2623e4_4_k_cu_c7ac91fc6thrust24THRUST_300001_SM_1000_NS12placeholders2_2E)
_ZN34_INTERNAL_1a2623e4_4_k_cu_c7ac91fc6thrust24THRUST_300001_SM_1000_NS12placeholders2_2E:
	.zero		1
	.type		_ZN34_INTERNAL_1a2623e4_4_k_cu_c7ac91fc4cuda3std3__45__cpo6cbeginE,@object
	.size		_ZN34_INTERNAL_1a2623e4_4_k_cu_c7ac91fc4cuda3std3__45__cpo6cbeginE,(_ZN34_INTERNAL_1a2623e4_4_k_cu_c7ac91fc4cuda3std6ranges3__45__cpo6cbeginE - _ZN34_INTERNAL_1a2623e4_4_k_cu_c7ac91fc4cuda3std3__45__cpo6cbeginE)
_ZN34_INTERNAL_1a2623e4_4_k_cu_c7ac91fc4cuda3std3__45__cpo6cbeginE:
	.zero		1
	.type		_ZN34_INTERNAL_1a2623e4_4_k_cu_c7ac91fc4cuda3std6ranges3__45__cpo6cbeginE,@object
	.size		_ZN34_INTERNAL_1a2623e4_4_k_cu_c7ac91fc4cuda3std6ranges3__45__cpo6cbeginE,(_ZN34_INTERNAL_1a2623e4_4_k_cu_c7ac91fc6thrust24THRUST_300001_SM_1000_NS12placeholders2_6E - _ZN34_INTERNAL_1a2623e4_4_k_cu_c7ac91fc4cuda3std6ranges3__45__cpo6cbeginE)
_ZN34_INTERNAL_1a2623e4_4_k_cu_c7ac91fc4cuda3std6ranges3__45__cpo6cbeginE:
	.zero		1
	.type		_ZN34_INTERNAL_1a2623e4_4_k_cu_c7ac91fc6thrust24THRUST_300001_SM_1000_NS12placeholders2_6E,@object
	.size		_ZN34_INTERNAL_1a2623e4_4_k_cu_c7ac91fc6thrust24THRUST_300001_SM_1000_NS12placeholders2_6E,(_ZN34_INTERNAL_1a2623e4_4_k_cu_c7ac91fc4cuda3std3__45__cpo7crbeginE - _ZN34_INTERNAL_1a2623e4_4_k_cu_c7ac91fc6thrust24THRUST_300001_SM_1000_NS12placeholders2_6E)
_ZN34_INTERNAL_1a2623e4_4_k_cu_c7ac91fc6thrust24THRUST_300001_SM_1000_NS12placeholders2_6E:
	.zero		1
	.type		_ZN34_INTERNAL_1a2623e4_4_k_cu_c7ac91fc4cuda3std3__45__cpo7crbeginE,@object
	.size		_ZN34_INTERNAL_1a2623e4_4_k_cu_c7ac91fc4cuda3std3__45__cpo7crbeginE,(_ZN34_INTERNAL_1a2623e4_4_k_cu_c7ac91fc4cuda3std6ranges3__45__cpo4nextE - _ZN34_INTERNAL_1a2623e4_4_k_cu_c7ac91fc4cuda3std3__45__cpo7crbeginE)
_ZN34_INTERNAL_1a2623e4_4_k_cu_c7ac91fc4cuda3std3__45__cpo7crbeginE:
	.zero		1
	.type		_ZN34_INTERNAL_1a2623e4_4_k_cu_c7ac91fc4cuda3std6ranges3__45__cpo4nextE,@object
	.size		_ZN34_INTERNAL_1a2623e4_4_k_cu_c7ac91fc4cuda3std6ranges3__45__cpo4nextE,(_ZN34_INTERNAL_1a2623e4_4_k_cu_c7ac91fc4cuda3std6ranges3__45__cpo4swapE - _ZN34_INTERNAL_1a2623e4_4_k_cu_c7ac91fc4cuda3std6ranges3__45__cpo4nextE)
_ZN34_INTERNAL_1a2623e4_4_k_cu_c7ac91fc4cuda3std6ranges3__45__cpo4nextE:
	.zero		1
	.type		_ZN34_INTERNAL_1a2623e4_4_k_cu_c7ac91fc4cuda3std6ranges3__45__cpo4swapE,@object
	.size		_ZN34_INTERNAL_1a2623e4_4_k_cu_c7ac91fc4cuda3std6ranges3__45__cpo4swapE,(_ZN34_INTERNAL_1a2623e4_4_k_cu_c7ac91fc6thrust24THRUST_300001_SM_1000_NS8cuda_cub10par_nosyncE - _ZN34_INTERNAL_1a2623e4_4_k_cu_c7ac91fc4cuda3std6ranges3__45__cpo4swapE)
_ZN34_INTERNAL_1a2623e4_4_k_cu_c7ac91fc4cuda3std6ranges3__45__cpo4swapE:
	.zero		1
	.type		_ZN34_INTERNAL_1a2623e4_4_k_cu_c7ac91fc6thrust24THRUST_300001_SM_1000_NS8cuda_cub10par_nosyncE,@object
	.size		_ZN34_INTERNAL_1a2623e4_4_k_cu_c7ac91fc6thrust24THRUST_300001_SM_1000_NS8cuda_cub10par_nosyncE,(_ZN34_INTERNAL_1a2623e4_4_k_cu_c7ac91fc6thrust24THRUST_300001_SM_1000_NS3seqE - _ZN34_INTERNAL_1a2623e4_4_k_cu_c7ac91fc6thrust24THRUST_300001_SM_1000_NS8cuda_cub10par_nosyncE)
_ZN34_INTERNAL_1a2623e4_4_k_cu_c7ac91fc6thrust24THRUST_300001_SM_1000_NS8cuda_cub10par_nosyncE:
	.zero		1
	.type		_ZN34_INTERNAL_1a2623e4_4_k_cu_c7ac91fc6thrust24THRUST_300001_SM_1000_NS3seqE,@object
	.size		_ZN34_INTERNAL_1a2623e4_4_k_cu_c7ac91fc6thrust24THRUST_300001_SM_1000_NS3seqE,(_ZN34_INTERNAL_1a2623e4_4_k_cu_c7ac91fc4cuda3std3__420unreachable_sentinelE - _ZN34_INTERNAL_1a2623e4_4_k_cu_c7ac91fc6thrust24THRUST_300001_SM_1000_NS3seqE)
_ZN34_INTERNAL_1a2623e4_4_k_cu_c7ac91fc6thrust24THRUST_300001_SM_1000_NS3seqE:
	.zero		1
	.type		_ZN34_INTERNAL_1a2623e4_4_k_cu_c7ac91fc4cuda3std3__420unreachable_sentinelE,@object
	.size		_ZN34_INTERNAL_1a2623e4_4_k_cu_c7ac91fc4cuda3std3__420unreachable_sentinelE,(_ZN34_INTERNAL_1a2623e4_4_k_cu_c7ac91fc4cuda3std6ranges3__45__cpo5ssizeE - _ZN34_INTERNAL_1a2623e4_4_k_cu_c7ac91fc4cuda3std3__420unreachable_sentinelE)
_ZN34_INTERNAL_1a2623e4_4_k_cu_c7ac91fc4cuda3std3__420unreachable_sentinelE:
	.zero		1
	.type		_ZN34_INTERNAL_1a2623e4_4_k_cu_c7ac91fc4cuda3std6ranges3__45__cpo5ssizeE,@object
	.size		_ZN34_INTERNAL_1a2623e4_4_k_cu_c7ac91fc4cuda3std6ranges3__45__cpo5ssizeE,(_ZN34_INTERNAL_1a2623e4_4_k_cu_c7ac91fc6thrust24THRUST_300001_SM_1000_NS12placeholders2_3E - _ZN34_INTERNAL_1a2623e4_4_k_cu_c7ac91fc4cuda3std6ranges3__45__cpo5ssizeE)
_ZN34_INTERNAL_1a2623e4_4_k_cu_c7ac91fc4cuda3std6ranges3__45__cpo5ssizeE:
	.zero		1
	.type		_ZN34_INTERNAL_1a2623e4_4_k_cu_c7ac91fc6thrust24THRUST_300001_SM_1000_NS12placeholders2_3E,@object
	.size		_ZN34_INTERNAL_1a2623e4_4_k_cu_c7ac91fc6thrust24THRUST_300001_SM_1000_NS12placeholders2_3E,(_ZN34_INTERNAL_1a2623e4_4_k_cu_c7ac91fc4cuda3std3__45__cpo4cendE - _ZN34_INTERNAL_1a2623e4_4_k_cu_c7ac91fc6thrust24THRUST_300001_SM_1000_NS12placeholders2_3E)
_ZN34_INTERNAL_1a2623e4_4_k_cu_c7ac91fc6thrust24THRUST_300001_SM_1000_NS12placeholders2_3E:
	.zero		1
	.type		_ZN34_INTERNAL_1a2623e4_4_k_cu_c7ac91fc4cuda3std3__45__cpo4cendE,@object
	.size		_ZN34_INTERNAL_1a2623e4_4_k_cu_c7ac91fc4cuda3std3__45__cpo4cendE,(_ZN34_INTERNAL_1a2623e4_4_k_cu_c7ac91fc4cuda3std6ranges3__45__cpo4cendE - _ZN34_INTERNAL_1a2623e4_4_k_cu_c7ac91fc4cuda3std3__45__cpo4cendE)
_ZN34_INTERNAL_1a2623e4_4_k_cu_c7ac91fc4cuda3std3__45__cpo4cendE:
	.zero		1
	.type		_ZN34_INTERNAL_1a2623e4_4_k_cu_c7ac91fc4cuda3std6ranges3__45__cpo4cendE,@object
	.size		_ZN34_INTERNAL_1a2623e4_4_k_cu_c7ac91fc4cuda3std6ranges3__45__cpo4cendE,(_ZN34_INTERNAL_1a2623e4_4_k_cu_c7ac91fc6thrust24THRUST_300001_SM_1000_NS12placeholders2_7E - _ZN34_INTERNAL_1a2623e4_4_k_cu_c7ac91fc4cuda3std6ranges3__45__cpo4cendE)
_ZN34_INTERNAL_1a2623e4_4_k_cu_c7ac91fc4cuda3std6ranges3__45__cpo4cendE:
	.zero		1
	.type		_ZN34_INTERNAL_1a2623e4_4_k_cu_c7ac91fc6thrust24THRUST_300001_SM_1000_NS12placeholders2_7E,@object
	.size		_ZN34_INTERNAL_1a2623e4_4_k_cu_c7ac91fc6thrust24THRUST_300001_SM_1000_NS12placeholders2_7E,(_ZN34_INTERNAL_1a2623e4_4_k_cu_c7ac91fc4cuda3std3__45__cpo5crendE - _ZN34_INTERNAL_1a2623e4_4_k_cu_c7ac91fc6thrust24THRUST_300001_SM_1000_NS12placeholders2_7E)
_ZN34_INTERNAL_1a2623e4_4_k_cu_c7ac91fc6thrust24THRUST_300001_SM_1000_NS12placeholders2_7E:
	.zero		1
	.type		_ZN34_INTERNAL_1a2623e4_4_k_cu_c7ac91fc4cuda3std3__45__cpo5crendE,@object
	.size		_ZN34_INTERNAL_1a2623e4_4_k_cu_c7ac91fc4cuda3std3__45__cpo5crendE,(_ZN34_INTERNAL_1a2623e4_4_k_cu_c7ac91fc4cuda3std6ranges3__45__cpo4prevE - _ZN34_INTERNAL_1a2623e4_4_k_cu_c7ac91fc4cuda3std3__45__cpo5crendE)
_ZN34_INTERNAL_1a2623e4_4_k_cu_c7ac91fc4cuda3std3__45__cpo5crendE:
	.zero		1
	.type		_ZN34_INTERNAL_1a2623e4_4_k_cu_c7ac91fc4cuda3std6ranges3__45__cpo4prevE,@object
	.size		_ZN34_INTERNAL_1a2623e4_4_k_cu_c7ac91fc4cuda3std6ranges3__45__cpo4prevE,(_ZN34_INTERNAL_1a2623e4_4_k_cu_c7ac91fc4cuda3std6ranges3__45__cpo9iter_moveE - _ZN34_INTERNAL_1a2623e4_4_k_cu_c7ac91fc4cuda3std6ranges3__45__cpo4prevE)
_ZN34_INTERNAL_1a2623e4_4_k_cu_c7ac91fc4cuda3std6ranges3__45__cpo4prevE:
	.zero		1
	.type		_ZN34_INTERNAL_1a2623e4_4_k_cu_c7ac91fc4cuda3std6ranges3__45__cpo9iter_moveE,@object
	.size		_ZN34_INTERNAL_1a2623e4_4_k_cu_c7ac91fc4cuda3std6ranges3__45__cpo9iter_moveE,(_ZN34_INTERNAL_1a2623e4_4_k_cu_c7ac91fc6thrust24THRUST_300001_SM_1000_NS6system6detail10sequential3seqE - _ZN34_INTERNAL_1a2623e4_4_k_cu_c7ac91fc4cuda3std6ranges3__45__cpo9iter_moveE)
_ZN34_INTERNAL_1a2623e4_4_k_cu_c7ac91fc4cuda3std6ranges3__45__cpo9iter_moveE:
	.zero		1
	.type		_ZN34_INTERNAL_1a2623e4_4_k_cu_c7ac91fc6thrust24THRUST_300001_SM_1000_NS6system6detail10sequential3seqE,@object
	.size		_ZN34_INTERNAL_1a2623e4_4_k_cu_c7ac91fc6thrust24THRUST_300001_SM_1000_NS6system6detail10sequential3seqE,(_ZN34_INTERNAL_1a2623e4_4_k_cu_c7ac91fc6thrust24THRUST_300001_SM_1000_NS12placeholders2_9E - _ZN34_INTERNAL_1a2623e4_4_k_cu_c7ac91fc6thrust24THRUST_300001_SM_1000_NS6system6detail10sequential3seqE)
_ZN34_INTERNAL_1a2623e4_4_k_cu_c7ac91fc6thrust24THRUST_300001_SM_1000_NS6system6detail10sequential3seqE:
	.zero		1
	.type		_ZN34_INTERNAL_1a2623e4_4_k_cu_c7ac91fc6thrust24THRUST_300001_SM_1000_NS12placeholders2_9E,@object
	.size		_ZN34_INTERNAL_1a2623e4_4_k_cu_c7ac91fc6thrust24THRUST_300001_SM_1000_NS12placeholders2_9E,(_ZN34_INTERNAL_1a2623e4_4_k_cu_c7ac91fc4cuda3std3__419piecewise_constructE - _ZN34_INTERNAL_1a2623e4_4_k_cu_c7ac91fc6thrust24THRUST_300001_SM_1000_NS12placeholders2_9E)
_ZN34_INTERNAL_1a2623e4_4_k_cu_c7ac91fc6thrust24THRUST_300001_SM_1000_NS12placeholders2_9E:
	.zero		1
	.type		_ZN34_INTERNAL_1a2623e4_4_k_cu_c7ac91fc4cuda3std3__419piecewise_constructE,@object
	.size		_ZN34_INTERNAL_1a2623e4_4_k_cu_c7ac91fc4cuda3std3__419piecewise_constructE,(_ZN34_INTERNAL_1a2623e4_4_k_cu_c7ac91fc4cuda3std6ranges3__45__cpo5cdataE - _ZN34_INTERNAL_1a2623e4_4_k_cu_c7ac91fc4cuda3std3__419piecewise_constructE)
_ZN34_INTERNAL_1a2623e4_4_k_cu_c7ac91fc4cuda3std3__419piecewise_constructE:
	.zero		1
	.type		_ZN34_INTERNAL_1a2623e4_4_k_cu_c7ac91fc4cuda3std6ranges3__45__cpo5cdataE,@object
	.size		_ZN34_INTERNAL_1a2623e4_4_k_cu_c7ac91fc4cuda3std6ranges3__45__cpo5cdataE,(_ZN34_INTERNAL_1a2623e4_4_k_cu_c7ac91fc6thrust24THRUST_300001_SM_1000_NS12placeholders2_1E - _ZN34_INTERNAL_1a2623e4_4_k_cu_c7ac91fc4cuda3std6ranges3__45__cpo5cdataE)
_ZN34_INTERNAL_1a2623e4_4_k_cu_c7ac91fc4cuda3std6ranges3__45__cpo5cdataE:
	.zero		1
	.type		_ZN34_INTERNAL_1a2623e4_4_k_cu_c7ac91fc6thrust24THRUST_300001_SM_1000_NS12placeholders2_1E,@object
	.size		_ZN34_INTERNAL_1a2623e4_4_k_cu_c7ac91fc6thrust24THRUST_300001_SM_1000_NS12placeholders2_1E,(_ZN34_INTERNAL_1a2623e4_4_k_cu_c7ac91fc4cuda3std3__45__cpo3endE - _ZN34_INTERNAL_1a2623e4_4_k_cu_c7ac91fc6thrust24THRUST_300001_SM_1000_NS12placeholders2_1E)
_ZN34_INTERNAL_1a2623e4_4_k_cu_c7ac91fc6thrust24THRUST_300001_SM_1000_NS12placeholders2_1E:
	.zero		1
	.type		_ZN34_INTERNAL_1a2623e4_4_k_cu_c7ac91fc4cuda3std3__45__cpo3endE,@object
	.size		_ZN34_INTERNAL_1a2623e4_4_k_cu_c7ac91fc4cuda3std3__45__cpo3endE,(_ZN34_INTERNAL_1a2623e4_4_k_cu_c7ac91fc4cuda3std6ranges3__45__cpo3endE - _ZN34_INTERNAL_1a2623e4_4_k_cu_c7ac91fc4cuda3std3__45__cpo3endE)
_ZN34_INTERNAL_1a2623e4_4_k_cu_c7ac91fc4cuda3std3__45__cpo3endE:
	.zero		1
	.type		_ZN34_INTERNAL_1a2623e4_4_k_cu_c7ac91fc4cuda3std6ranges3__45__cpo3endE,@object
	.size		_ZN34_INTERNAL_1a2623e4_4_k_cu_c7ac91fc4cuda3std6ranges3__45__cpo3endE,(_ZN34_INTERNAL_1a2623e4_4_k_cu_c7ac91fc6thrust24THRUST_300001_SM_1000_NS12placeholders2_5E - _ZN34_INTERNAL_1a2623e4_4_k_cu_c7ac91fc4cuda3std6ranges3__45__cpo3endE)
_ZN34_INTERNAL_1a2623e4_4_k_cu_c7ac91fc4cuda3std6ranges3__45__cpo3endE:
	.zero		1
	.type		_ZN34_INTERNAL_1a2623e4_4_k_cu_c7ac91fc6thrust24THRUST_300001_SM_1000_NS12placeholders2_5E,@object
	.size		_ZN34_INTERNAL_1a2623e4_4_k_cu_c7ac91fc6thrust24THRUST_300001_SM_1000_NS12placeholders2_5E,(_ZN34_INTERNAL_1a2623e4_4_k_cu_c7ac91fc4cuda3std3__45__cpo4rendE - _ZN34_INTERNAL_1a2623e4_4_k_cu_c7ac91fc6thrust24THRUST_300001_SM_1000_NS12placeholders2_5E)
_ZN34_INTERNAL_1a2623e4_4_k_cu_c7ac91fc6thrust24THRUST_300001_SM_1000_NS12placeholders2_5E:
	.zero		1
	.type		_ZN34_INTERNAL_1a2623e4_4_k_cu_c7ac91fc4cuda3std3__45__cpo4rendE,@object
	.size		_ZN34_INTERNAL_1a2623e4_4_k_cu_c7ac91fc4cuda3std3__45__cpo4rendE,(_ZN34_INTERNAL_1a2623e4_4_k_cu_c7ac91fc4cuda3std6ranges3__45__cpo9iter_swapE - _ZN34_INTERNAL_1a2623e4_4_k_cu_c7ac91fc4cuda3std3__45__cpo4rendE)
_ZN34_INTERNAL_1a2623e4_4_k_cu_c7ac91fc4cuda3std3__45__cpo4rendE:
	.zero		1
	.type		_ZN34_INTERNAL_1a2623e4_4_k_cu_c7ac91fc4cuda3std6ranges3__45__cpo9iter_swapE,@object
	.size		_ZN34_INTERNAL_1a2623e4_4_k_cu_c7ac91fc4cuda3std6ranges3__45__cpo9iter_swapE,(_ZN34_INTERNAL_1a2623e4_4_k_cu_c7ac91fc4cuda3std3__48unexpectE - _ZN34_INTERNAL_1a2623e4_4_k_cu_c7ac91fc4cuda3std6ranges3__45__cpo9iter_swapE)
_ZN34_INTERNAL_1a2623e4_4_k_cu_c7ac91fc4cuda3std6ranges3__45__cpo9iter_swapE:
	.zero		1
	.type		_ZN34_INTERNAL_1a2623e4_4_k_cu_c7ac91fc4cuda3std3__48unexpectE,@object
	.size		_ZN34_INTERNAL_1a2623e4_4_k_cu_c7ac91fc4cuda3std3__48unexpectE,(_ZN34_INTERNAL_1a2623e4_4_k_cu_c7ac91fc6thrust24THRUST_300001_SM_1000_NS8cuda_cub3parE - _ZN34_INTERNAL_1a2623e4_4_k_cu_c7ac91fc4cuda3std3__48unexpectE)
_ZN34_INTERNAL_1a2623e4_4_k_cu_c7ac91fc4cuda3std3__48unexpectE:
	.zero		1
	.type		_ZN34_INTERNAL_1a2623e4_4_k_cu_c7ac91fc6thrust24THRUST_300001_SM_1000_NS8cuda_cub3parE,@object
	.size		_ZN34_INTERNAL_1a2623e4_4_k_cu_c7ac91fc6thrust24THRUST_300001_SM_1000_NS8cuda_cub3parE,(.L_29 - _ZN34_INTERNAL_1a2623e4_4_k_cu_c7ac91fc6thrust24THRUST_300001_SM_1000_NS8cuda_cub3parE)
_ZN34_INTERNAL_1a2623e4_4_k_cu_c7ac91fc6thrust24THRUST_300001_SM_1000_NS8cuda_cub3parE:
	.zero		1
.L_29:


//--------------------- .nv.constant0._ZN3cub18CUB_300001_SM_10006detail9transform16transform_kernelINS2_10policy_hubILb1EN4cuda3std3__45tupleIJN6thrust24THRUST_300001_SM_1000_NS6detail15normal_iteratorINSA_10device_ptrIdEEEEEEEE10policy1000El15to_zero_functorSF_JPdEEEvT0_iT1_T2_DpNS2_10kernel_argIT3_EE --------------------------
	.section	.nv.constant0._ZN3cub18CUB_300001_SM_10006detail9transform16transform_kernelINS2_10policy_hubILb1EN4cuda3std3__45tupleIJN6thrust24THRUST_300001_SM_1000_NS6detail15normal_iteratorINSA_10device_ptrIdEEEEEEEE10policy1000El15to_zero_functorSF_JPdEEEvT0_iT1_T2_DpNS2_10kernel_argIT3_EE,"a",@progbits
	.sectionflags	@""
	.align	4
.nv.constant0._ZN3cub18CUB_300001_SM_10006detail9transform16transform_kernelINS2_10policy_hubILb1EN4cuda3std3__45tupleIJN6thrust24THRUST_300001_SM_1000_NS6detail15normal_iteratorINSA_10device_ptrIdEEEEEEEE10policy1000El15to_zero_functorSF_JPdEEEvT0_iT1_T2_DpNS2_10kernel_argIT3_EE:
	.zero		944


//--------------------- .nv.constant0._ZN3cub18CUB_300001_SM_10006detail9transform16transform_kernelINS2_10policy_hubILb1EN4cuda3std3__45tupleIJN6thrust24THRUST_300001_SM_1000_NS6detail15normal_iteratorINSA_10device_ptrIdEEEEEEEE10policy1000Ei15to_zero_functorSF_JPdEEEvT0_iT1_T2_DpNS2_10kernel_argIT3_EE --------------------------
	.section	.nv.constant0._ZN3cub18CUB_300001_SM_10006detail9transform16transform_kernelINS2_10policy_hubILb1EN4cuda3std3__45tupleIJN6thrust24THRUST_300001_SM_1000_NS6detail15normal_iteratorINSA_10device_ptrIdEEEEEEEE10policy1000Ei15to_zero_functorSF_JPdEEEvT0_iT1_T2_DpNS2_10kernel_argIT3_EE,"a",@progbits
	.sectionflags	@""
	.align	4
.nv.constant0._ZN3cub18CUB_300001_SM_10006detail9transform16transform_kernelINS2_10policy_hubILb1EN4cuda3std3__45tupleIJN6thrust24THRUST_300001_SM_1000_NS6detail15normal_iteratorINSA_10device_ptrIdEEEEEEEE10policy1000Ei15to_zero_functorSF_JPdEEEvT0_iT1_T2_DpNS2_10kernel_argIT3_EE:
	.zero		936


//--------------------- .nv.constant0._ZN3cub18CUB_300001_SM_10006detail9transform16transform_kernelINS2_10policy_hubILb1EN4cuda3std3__45tupleIJN6thrust24THRUST_300001_SM_1000_NS6detail15normal_iteratorINSA_10device_ptrIdEEEESF_EEEE10policy1000El13daxpy_functorSF_JPdSK_EEEvT0_iT1_T2_DpNS2_10kernel_argIT3_EE --------------------------
	.section	.nv.constant0._ZN3cub18CUB_300001_SM_10006detail9transform16transform_kernelINS2_10policy_hubILb1EN4cuda3std3__45tupleIJN6thrust24THRUST_300001_SM_1000_NS6detail15normal_iteratorINSA_10device_ptrIdEEEESF_EEEE10policy1000El13daxpy_functorSF_JPdSK_EEEvT0_iT1_T2_DpNS2_10kernel_argIT3_EE,"a",@progbits
	.sectionflags	@""
	.align	4
.nv.constant0._ZN3cub18CUB_300001_SM_10006detail9transform16transform_kernelINS2_10policy_hubILb1EN4cuda3std3__45tupleIJN6thrust24THRUST_300001_SM_1000_NS6detail15normal_iteratorINSA_10device_ptrIdEEEESF_EEEE10policy1000El13daxpy_functorSF_JPdSK_EEEvT0_iT1_T2_DpNS2_10kernel_argIT3_EE:
	.zero		960


//--------------------- .nv.constant0._ZN3cub18CUB_300001_SM_10006detail9transform16transform_kernelINS2_10policy_hubILb1EN4cuda3std3__45tupleIJN6thrust24THRUST_300001_SM_1000_NS6detail15normal_iteratorINSA_10device_ptrIdEEEESF_EEEE10policy1000Ei13daxpy_functorSF_JPdSK_EEEvT0_iT1_T2_DpNS2_10kernel_argIT3_EE --------------------------
	.section	.nv.constant0._ZN3cub18CUB_300001_SM_10006detail9transform16transform_kernelINS2_10policy_hubILb1EN4cuda3std3__45tupleIJN6thrust24THRUST_300001_SM_1000_NS6detail15normal_iteratorINSA_10device_ptrIdEEEESF_EEEE10policy1000Ei13daxpy_functorSF_JPdSK_EEEvT0_iT1_T2_DpNS2_10kernel_argIT3_EE,"a",@progbits
	.sectionflags	@""
	.align	4
.nv.constant0._ZN3cub18CUB_300001_SM_10006detail9transform16transform_kernelINS2_10policy_hubILb1EN4cuda3std3__45tupleIJN6thrust24THRUST_300001_SM_1000_NS6detail15normal_iteratorINSA_10device_ptrIdEEEESF_EEEE10policy1000Ei13daxpy_functorSF_JPdSK_EEEvT0_iT1_T2_DpNS2_10kernel_argIT3_EE:
	.zero		952


//--------------------- .nv.constant0._ZN3cub18CUB_300001_SM_10006detail8for_each13static_kernelINS2_12policy_hub_t12policy_500_tEmN6thrust24THRUST_300001_SM_1000_NS8cuda_cub20__uninitialized_fill7functorINS7_10device_ptrIdEEdEEEEvT0_T1_ --------------------------
	.section	.nv.constant0._ZN3cub18CUB_300001_SM_10006detail8for_each13static_kernelINS2_12policy_hub_t12policy_500_tEmN6thrust24THRUST_300001_SM_1000_NS8cuda_cub20__uninitialized_fill7functorINS7_10device_ptrIdEEdEEEEvT0_T1_,"a",@progbits
	.sectionflags	@""
	.align	4
.nv.constant0._ZN3cub18CUB_300001_SM_10006detail8for_each13static_kernelINS2_12policy_hub_t12policy_500_tEmN6thrust24THRUST_300001_SM_1000_NS8cuda_cub20__uninitialized_fill7functorINS7_10device_ptrIdEEdEEEEvT0_T1_:
	.zero		920


//--------------------- .nv.constant0._ZN3cub18CUB_300001_SM_10006detail11EmptyKernelIvEEvv --------------------------
	.section	.nv.constant0._ZN3cub18CUB_300001_SM_10006detail11EmptyKernelIvEEvv,"a",@progbits
	.sectionflags	@""
	.align	4
.nv.constant0._ZN3cub18CUB_300001_SM_10006detail11EmptyKernelIvEEvv:
	.zero		896


//--------------------- SYMBOLS --------------------------

	.type		.nv.reservedSmem.offset0,@object
	.size		.nv.reservedSmem.offset0,0x4
